//
// Generated by NVIDIA NVVM Compiler
//
// Compiler Build ID: CL-36424714
// Cuda compilation tools, release 13.0, V13.0.88
// Based on NVVM 20.0.0
//

.version 9.0
.target sm_100
.address_size 64

	// .globl	halfs
.extern .func __assertfail
(
	.param .b64 __assertfail_param_0,
	.param .b64 __assertfail_param_1,
	.param .b32 __assertfail_param_2,
	.param .b64 __assertfail_param_3,
	.param .b64 __assertfail_param_4
)
;
.global .align 1 .b8 __unnamed_1[19] = {118, 111, 105, 100, 32, 104, 97, 108, 102, 115, 40, 95, 95, 104, 97, 108, 102, 41};
.global .align 1 .b8 __unnamed_2[63] = {118, 111, 105, 100, 32, 105, 110, 116, 95, 56, 98, 105, 116, 40, 115, 105, 103, 110, 101, 100, 32, 99, 104, 97, 114, 44, 32, 99, 104, 97, 114, 44, 32, 117, 110, 115, 105, 103, 110, 101, 100, 32, 99, 104, 97, 114, 44, 32, 117, 110, 115, 105, 103, 110, 101, 100, 32, 99, 104, 97, 114, 41};
.global .align 1 .b8 __unnamed_3[68] = {118, 111, 105, 100, 32, 105, 110, 116, 95, 49, 54, 98, 105, 116, 40, 115, 105, 103, 110, 101, 100, 32, 115, 104, 111, 114, 116, 44, 32, 115, 104, 111, 114, 116, 44, 32, 117, 110, 115, 105, 103, 110, 101, 100, 32, 115, 104, 111, 114, 116, 44, 32, 117, 110, 115, 105, 103, 110, 101, 100, 32, 115, 104, 111, 114, 116, 41};
.global .align 1 .b8 __unnamed_4[60] = {118, 111, 105, 100, 32, 105, 110, 116, 95, 51, 50, 98, 105, 116, 40, 115, 105, 103, 110, 101, 100, 32, 105, 110, 116, 44, 32, 105, 110, 116, 44, 32, 117, 110, 115, 105, 103, 110, 101, 100, 32, 105, 110, 116, 44, 32, 117, 110, 115, 105, 103, 110, 101, 100, 32, 105, 110, 116, 41};
.global .align 1 .b8 __unnamed_5[64] = {118, 111, 105, 100, 32, 105, 110, 116, 95, 54, 52, 98, 105, 116, 40, 115, 105, 103, 110, 101, 100, 32, 108, 111, 110, 103, 44, 32, 108, 111, 110, 103, 44, 32, 117, 110, 115, 105, 103, 110, 101, 100, 32, 108, 111, 110, 103, 44, 32, 117, 110, 115, 105, 103, 110, 101, 100, 32, 108, 111, 110, 103, 41};
.global .align 1 .b8 __unnamed_6[29] = {118, 111, 105, 100, 32, 102, 108, 111, 97, 116, 105, 110, 103, 40, 102, 108, 111, 97, 116, 44, 32, 100, 111, 117, 98, 108, 101, 41};
.global .align 1 .b8 $str[54] = {95, 95, 104, 97, 98, 115, 40, 104, 32, 45, 32, 95, 95, 102, 108, 111, 97, 116, 50, 104, 97, 108, 102, 40, 49, 46, 50, 51, 52, 41, 41, 32, 60, 61, 32, 95, 95, 102, 108, 111, 97, 116, 50, 104, 97, 108, 102, 40, 49, 101, 45, 52, 41};
.global .align 1 .b8 $str$1[27] = {47, 116, 109, 112, 47, 115, 97, 115, 115, 95, 99, 117, 95, 119, 56, 56, 105, 98, 104, 55, 111, 47, 107, 46, 99, 117};
.global .align 1 .b8 $str$2[14] = {115, 95, 109, 105, 110, 32, 61, 61, 32, 45, 49, 50, 56};
.global .align 1 .b8 $str$3[13] = {115, 95, 109, 97, 120, 32, 61, 61, 32, 49, 50, 55};
.global .align 1 .b8 $str$4[11] = {117, 95, 109, 105, 110, 32, 61, 61, 32, 48};
.global .align 1 .b8 $str$5[13] = {117, 95, 109, 97, 120, 32, 61, 61, 32, 50, 53, 53};
.global .align 1 .b8 $str$6[16] = {115, 95, 109, 105, 110, 32, 61, 61, 32, 45, 51, 50, 55, 54, 56};
.global .align 1 .b8 $str$7[15] = {115, 95, 109, 97, 120, 32, 61, 61, 32, 51, 50, 55, 54, 55};
.global .align 1 .b8 $str$8[15] = {117, 95, 109, 97, 120, 32, 61, 61, 32, 54, 53, 53, 51, 53};
.global .align 1 .b8 $str$9[21] = {115, 95, 109, 105, 110, 32, 61, 61, 32, 45, 50, 49, 52, 55, 52, 56, 51, 54, 52, 56};
.global .align 1 .b8 $str$10[20] = {115, 95, 109, 97, 120, 32, 61, 61, 32, 50, 49, 52, 55, 52, 56, 51, 54, 52, 55};
.global .align 1 .b8 $str$11[20] = {117, 95, 109, 97, 120, 32, 61, 61, 32, 52, 50, 57, 52, 57, 54, 55, 50, 57, 53};
.global .align 1 .b8 $str$12[30] = {115, 95, 109, 105, 110, 32, 61, 61, 32, 45, 57, 50, 50, 51, 51, 55, 50, 48, 51, 54, 56, 53, 52, 55, 55, 53, 56, 48, 56};
.global .align 1 .b8 $str$13[29] = {115, 95, 109, 97, 120, 32, 61, 61, 32, 57, 50, 50, 51, 51, 55, 50, 48, 51, 54, 56, 53, 52, 55, 55, 53, 56, 48, 55};
.global .align 1 .b8 $str$14[30] = {117, 95, 109, 97, 120, 32, 61, 61, 32, 49, 56, 52, 52, 54, 55, 52, 52, 48, 55, 51, 55, 48, 57, 53, 53, 49, 54, 49, 53};
.global .align 1 .b8 $str$15[28] = {102, 97, 98, 115, 40, 102, 32, 45, 32, 49, 46, 50, 51, 52, 53, 54, 55, 56, 41, 32, 60, 61, 32, 49, 101, 45, 55};
.global .align 1 .b8 $str$16[39] = {102, 97, 98, 115, 40, 100, 32, 45, 32, 45, 49, 48, 46, 49, 50, 51, 52, 53, 54, 55, 56, 57, 56, 55, 54, 53, 52, 51, 41, 32, 60, 61, 32, 49, 101, 45, 49, 54};
.global .align 4 .b8 __cudart_i2opi_f[24] = {65, 144, 67, 60, 153, 149, 98, 219, 192, 221, 52, 245, 209, 87, 39, 252, 41, 21, 68, 78, 110, 131, 249, 162};

.visible .entry halfs(
	.param .align 2 .b8 halfs_param_0[2]
)
{
	.reg .pred 	%p<2>;
	.reg .b16 	%rs<11>;
	.reg .b32 	%f<3>;
	.reg .b64 	%rd<7>;

	ld.param.u16 	%rs3, [halfs_param_0];
	mov.f32 	%f1, 0f3F9DF3B6;
	// begin inline asm
	{  cvt.rn.f16.f32 %rs1, %f1;}

	// end inline asm
	// begin inline asm
	{sub.f16 %rs2,%rs3,%rs1;
}
	// end inline asm
	// begin inline asm
	{abs.f16 %rs5,%rs2;
}
	// end inline asm
	mov.f32 	%f2, 0f38D1B717;
	// begin inline asm
	{  cvt.rn.f16.f32 %rs7, %f2;}

	// end inline asm
	// begin inline asm
	{ .reg .pred __$temp3;
  setp.le.f16  __$temp3, %rs5, %rs7;
  selp.u16 %rs8, 1, 0, __$temp3;}
	// end inline asm
	setp.ne.s16 	%p1, %rs8, 0;
	@%p1 bra 	$L__BB0_2;
	mov.u64 	%rd1, $str;
	cvta.global.u64 	%rd2, %rd1;
	mov.u64 	%rd3, $str$1;
	cvta.global.u64 	%rd4, %rd3;
	mov.u64 	%rd5, __unnamed_1;
	cvta.global.u64 	%rd6, %rd5;
	{ // callseq 0, 0
	.param .b64 param0;
	st.param.b64 	[param0], %rd2;
	.param .b64 param1;
	st.param.b64 	[param1], %rd4;
	.param .b32 param2;
	st.param.b32 	[param2], 7;
	.param .b64 param3;
	st.param.b64 	[param3], %rd6;
	.param .b64 param4;
	st.param.b64 	[param4], 1;
	call.uni 
	__assertfail, 
	(
	param0, 
	param1, 
	param2, 
	param3, 
	param4
	);
	} // callseq 0
$L__BB0_2:
	ret;

}
	// .globl	sin_kernel
.visible .entry sin_kernel(
	.param .u64 .ptr .align 1 sin_kernel_param_0,
	.param .u64 .ptr .align 1 sin_kernel_param_1,
	.param .u64 sin_kernel_param_2
)
{
	.local .align 4 .b8 	__local_depot1[28];
	.reg .b64 	%SP;
	.reg .b64 	%SPL;
	.reg .pred 	%p<10>;
	.reg .b32 	%r<44>;
	.reg .b32 	%f<28>;
	.reg .b64 	%rd<31>;
	.reg .b64 	%fd<3>;

	mov.u64 	%SPL, __local_depot1;
	ld.param.u64 	%rd10, [sin_kernel_param_0];
	ld.param.u64 	%rd11, [sin_kernel_param_1];
	ld.param.u64 	%rd12, [sin_kernel_param_2];
	add.u64 	%rd1, %SPL, 0;
	mov.u32 	%r15, %ctaid.x;
	mov.u32 	%r16, %ntid.x;
	mov.u32 	%r17, %tid.x;
	mad.lo.s32 	%r18, %r15, %r16, %r17;
	cvt.u64.u32 	%rd2, %r18;
	setp.le.u64 	%p1, %rd12, %rd2;
	@%p1 bra 	$L__BB1_10;
	cvta.to.global.u64 	%rd14, %rd11;
	shl.b64 	%rd15, %rd2, 2;
	add.s64 	%rd16, %rd14, %rd15;
	ld.global.f32 	%f1, [%rd16];
	mul.f32 	%f7, %f1, 0f3F22F983;
	cvt.rni.s32.f32 	%r43, %f7;
	cvt.rn.f32.s32 	%f8, %r43;
	fma.rn.f32 	%f9, %f8, 0fBFC90FDA, %f1;
	fma.rn.f32 	%f10, %f8, 0fB3A22168, %f9;
	fma.rn.f32 	%f27, %f8, 0fA7C234C5, %f10;
	abs.f32 	%f3, %f1;
	setp.ltu.f32 	%p2, %f3, 0f47CE4780;
	@%p2 bra 	$L__BB1_9;
	setp.neu.f32 	%p3, %f3, 0f7F800000;
	@%p3 bra 	$L__BB1_4;
	mov.f32 	%f13, 0f00000000;
	mul.rn.f32 	%f27, %f1, %f13;
	mov.b32 	%r43, 0;
	bra.uni 	$L__BB1_9;
$L__BB1_4:
	mov.b32 	%r2, %f1;
	shl.b32 	%r20, %r2, 8;
	or.b32  	%r3, %r20, -2147483648;
	mov.b64 	%rd30, 0;
	mov.b32 	%r40, 0;
	mov.u64 	%rd28, __cudart_i2opi_f;
	mov.u64 	%rd29, %rd1;
$L__BB1_5:
	.pragma "nounroll";
	ld.global.nc.u32 	%r21, [%rd28];
	mad.wide.u32 	%rd19, %r21, %r3, %rd30;
	shr.u64 	%rd30, %rd19, 32;
	st.local.u32 	[%rd29], %rd19;
	add.s32 	%r40, %r40, 1;
	add.s64 	%rd29, %rd29, 4;
	add.s64 	%rd28, %rd28, 4;
	setp.ne.s32 	%p4, %r40, 6;
	@%p4 bra 	$L__BB1_5;
	shr.u32 	%r22, %r2, 23;
	st.local.u32 	[%rd1+24], %rd30;
	and.b32  	%r6, %r22, 31;
	and.b32  	%r23, %r22, 224;
	add.s32 	%r24, %r23, -128;
	shr.u32 	%r25, %r24, 5;
	mul.wide.u32 	%rd20, %r25, 4;
	sub.s64 	%rd9, %rd1, %rd20;
	ld.local.u32 	%r41, [%rd9+24];
	ld.local.u32 	%r42, [%rd9+20];
	setp.eq.s32 	%p5, %r6, 0;
	@%p5 bra 	$L__BB1_8;
	shf.l.wrap.b32 	%r41, %r42, %r41, %r6;
	ld.local.u32 	%r26, [%rd9+16];
	shf.l.wrap.b32 	%r42, %r26, %r42, %r6;
$L__BB1_8:
	shr.u32 	%r27, %r41, 30;
	shf.l.wrap.b32 	%r28, %r42, %r41, 2;
	shl.b32 	%r29, %r42, 2;
	shr.u32 	%r30, %r28, 31;
	add.s32 	%r31, %r30, %r27;
	neg.s32 	%r32, %r31;
	setp.lt.s32 	%p6, %r2, 0;
	selp.b32 	%r43, %r32, %r31, %p6;
	xor.b32  	%r33, %r28, %r2;
	shr.s32 	%r34, %r28, 31;
	xor.b32  	%r35, %r34, %r28;
	xor.b32  	%r36, %r34, %r29;
	cvt.u64.u32 	%rd21, %r35;
	shl.b64 	%rd22, %rd21, 32;
	cvt.u64.u32 	%rd23, %r36;
	or.b64  	%rd24, %rd22, %rd23;
	cvt.rn.f64.s64 	%fd1, %rd24;
	mul.f64 	%fd2, %fd1, 0d3BF921FB54442D19;
	cvt.rn.f32.f64 	%f11, %fd2;
	neg.f32 	%f12, %f11;
	setp.lt.s32 	%p7, %r33, 0;
	selp.f32 	%f27, %f12, %f11, %p7;
$L__BB1_9:
	mul.rn.f32 	%f14, %f27, %f27;
	and.b32  	%r38, %r43, 1;
	setp.eq.b32 	%p8, %r38, 1;
	selp.f32 	%f15, 0f3F800000, %f27, %p8;
	fma.rn.f32 	%f16, %f14, %f15, 0f00000000;
	fma.rn.f32 	%f17, %f14, 0f37CBAC00, 0fBAB607ED;
	selp.f32 	%f18, %f17, 0fB94D4153, %p8;
	selp.f32 	%f19, 0f3D2AAABB, 0f3C0885E4, %p8;
	fma.rn.f32 	%f20, %f18, %f14, %f19;
	selp.f32 	%f21, 0fBEFFFFFF, 0fBE2AAAA8, %p8;
	fma.rn.f32 	%f22, %f20, %f14, %f21;
	fma.rn.f32 	%f23, %f22, %f16, %f15;
	and.b32  	%r39, %r43, 2;
	setp.eq.s32 	%p9, %r39, 0;
	mov.f32 	%f24, 0f00000000;
	sub.f32 	%f25, %f24, %f23;
	selp.f32 	%f26, %f23, %f25, %p9;
	cvta.to.global.u64 	%rd25, %rd10;
	add.s64 	%rd27, %rd25, %rd15;
	st.global.f32 	[%rd27], %f26;
$L__BB1_10:
	ret;

}
	// .globl	int_8bit
.visible .entry int_8bit(
	.param .u8 int_8bit_param_0,
	.param .u8 int_8bit_param_1,
	.param .u8 int_8bit_param_2,
	.param .u8 int_8bit_param_3
)
{
	.reg .pred 	%p<5>;
	.reg .b16 	%rs<5>;
	.reg .b64 	%rd<25>;

	ld.param.s8 	%rs4, [int_8bit_param_0];
	ld.param.s8 	%rs1, [int_8bit_param_1];
	ld.param.u8 	%rs2, [int_8bit_param_2];
	ld.param.u8 	%rs3, [int_8bit_param_3];
	setp.eq.s16 	%p1, %rs4, -128;
	@%p1 bra 	$L__BB2_2;
	mov.u64 	%rd1, $str$2;
	cvta.global.u64 	%rd2, %rd1;
	mov.u64 	%rd3, $str$1;
	cvta.global.u64 	%rd4, %rd3;
	mov.u64 	%rd5, __unnamed_2;
	cvta.global.u64 	%rd6, %rd5;
	{ // callseq 1, 0
	.param .b64 param0;
	st.param.b64 	[param0], %rd2;
	.param .b64 param1;
	st.param.b64 	[param1], %rd4;
	.param .b32 param2;
	st.param.b32 	[param2], 18;
	.param .b64 param3;
	st.param.b64 	[param3], %rd6;
	.param .b64 param4;
	st.param.b64 	[param4], 1;
	call.uni 
	__assertfail, 
	(
	param0, 
	param1, 
	param2, 
	param3, 
	param4
	);
	} // callseq 1
$L__BB2_2:
	setp.eq.s16 	%p2, %rs1, 127;
	@%p2 bra 	$L__BB2_4;
	mov.u64 	%rd7, $str$3;
	cvta.global.u64 	%rd8, %rd7;
	mov.u64 	%rd9, $str$1;
	cvta.global.u64 	%rd10, %rd9;
	mov.u64 	%rd11, __unnamed_2;
	cvta.global.u64 	%rd12, %rd11;
	{ // callseq 2, 0
	.param .b64 param0;
	st.param.b64 	[param0], %rd8;
	.param .b64 param1;
	st.param.b64 	[param1], %rd10;
	.param .b32 param2;
	st.param.b32 	[param2], 19;
	.param .b64 param3;
	st.param.b64 	[param3], %rd12;
	.param .b64 param4;
	st.param.b64 	[param4], 1;
	call.uni 
	__assertfail, 
	(
	param0, 
	param1, 
	param2, 
	param3, 
	param4
	);
	} // callseq 2
$L__BB2_4:
	setp.eq.s16 	%p3, %rs2, 0;
	@%p3 bra 	$L__BB2_6;
	mov.u64 	%rd13, $str$4;
	cvta.global.u64 	%rd14, %rd13;
	mov.u64 	%rd15, $str$1;
	cvta.global.u64 	%rd16, %rd15;
	mov.u64 	%rd17, __unnamed_2;
	cvta.global.u64 	%rd18, %rd17;
	{ // callseq 3, 0
	.param .b64 param0;
	st.param.b64 	[param0], %rd14;
	.param .b64 param1;
	st.param.b64 	[param1], %rd16;
	.param .b32 param2;
	st.param.b32 	[param2], 20;
	.param .b64 param3;
	st.param.b64 	[param3], %rd18;
	.param .b64 param4;
	st.param.b64 	[param4], 1;
	call.uni 
	__assertfail, 
	(
	param0, 
	param1, 
	param2, 
	param3, 
	param4
	);
	} // callseq 3
$L__BB2_6:
	setp.eq.s16 	%p4, %rs3, 255;
	@%p4 bra 	$L__BB2_8;
	mov.u64 	%rd19, $str$5;
	cvta.global.u64 	%rd20, %rd19;
	mov.u64 	%rd21, $str$1;
	cvta.global.u64 	%rd22, %rd21;
	mov.u64 	%rd23, __unnamed_2;
	cvta.global.u64 	%rd24, %rd23;
	{ // callseq 4, 0
	.param .b64 param0;
	st.param.b64 	[param0], %rd20;
	.param .b64 param1;
	st.param.b64 	[param1], %rd22;
	.param .b32 param2;
	st.param.b32 	[param2], 21;
	.param .b64 param3;
	st.param.b64 	[param3], %rd24;
	.param .b64 param4;
	st.param.b64 	[param4], 1;
	call.uni 
	__assertfail, 
	(
	param0, 
	param1, 
	param2, 
	param3, 
	param4
	);
	} // callseq 4
$L__BB2_8:
	ret;

}
	// .globl	int_16bit
.visible .entry int_16bit(
	.param .u16 int_16bit_param_0,
	.param .u16 int_16bit_param_1,
	.param .u16 int_16bit_param_2,
	.param .u16 int_16bit_param_3
)
{
	.reg .pred 	%p<5>;
	.reg .b16 	%rs<5>;
	.reg .b64 	%rd<25>;

	ld.param.u16 	%rs4, [int_16bit_param_0];
	ld.param.u16 	%rs1, [int_16bit_param_1];
	ld.param.u16 	%rs2, [int_16bit_param_2];
	ld.param.u16 	%rs3, [int_16bit_param_3];
	setp.eq.s16 	%p1, %rs4, -32768;
	@%p1 bra 	$L__BB3_2;
	mov.u64 	%rd1, $str$6;
	cvta.global.u64 	%rd2, %rd1;
	mov.u64 	%rd3, $str$1;
	cvta.global.u64 	%rd4, %rd3;
	mov.u64 	%rd5, __unnamed_3;
	cvta.global.u64 	%rd6, %rd5;
	{ // callseq 5, 0
	.param .b64 param0;
	st.param.b64 	[param0], %rd2;
	.param .b64 param1;
	st.param.b64 	[param1], %rd4;
	.param .b32 param2;
	st.param.b32 	[param2], 25;
	.param .b64 param3;
	st.param.b64 	[param3], %rd6;
	.param .b64 param4;
	st.param.b64 	[param4], 1;
	call.uni 
	__assertfail, 
	(
	param0, 
	param1, 
	param2, 
	param3, 
	param4
	);
	} // callseq 5
$L__BB3_2:
	setp.eq.s16 	%p2, %rs1, 32767;
	@%p2 bra 	$L__BB3_4;
	mov.u64 	%rd7, $str$7;
	cvta.global.u64 	%rd8, %rd7;
	mov.u64 	%rd9, $str$1;
	cvta.global.u64 	%rd10, %rd9;
	mov.u64 	%rd11, __unnamed_3;
	cvta.global.u64 	%rd12, %rd11;
	{ // callseq 6, 0
	.param .b64 param0;
	st.param.b64 	[param0], %rd8;
	.param .b64 param1;
	st.param.b64 	[param1], %rd10;
	.param .b32 param2;
	st.param.b32 	[param2], 26;
	.param .b64 param3;
	st.param.b64 	[param3], %rd12;
	.param .b64 param4;
	st.param.b64 	[param4], 1;
	call.uni 
	__assertfail, 
	(
	param0, 
	param1, 
	param2, 
	param3, 
	param4
	);
	} // callseq 6
$L__BB3_4:
	setp.eq.s16 	%p3, %rs2, 0;
	@%p3 bra 	$L__BB3_6;
	mov.u64 	%rd13, $str$4;
	cvta.global.u64 	%rd14, %rd13;
	mov.u64 	%rd15, $str$1;
	cvta.global.u64 	%rd16, %rd15;
	mov.u64 	%rd17, __unnamed_3;
	cvta.global.u64 	%rd18, %rd17;
	{ // callseq 7, 0
	.param .b64 param0;
	st.param.b64 	[param0], %rd14;
	.param .b64 param1;
	st.param.b64 	[param1], %rd16;
	.param .b32 param2;
	st.param.b32 	[param2], 27;
	.param .b64 param3;
	st.param.b64 	[param3], %rd18;
	.param .b64 param4;
	st.param.b64 	[param4], 1;
	call.uni 
	__assertfail, 
	(
	param0, 
	param1, 
	param2, 
	param3, 
	param4
	);
	} // callseq 7
$L__BB3_6:
	setp.eq.s16 	%p4, %rs3, -1;
	@%p4 bra 	$L__BB3_8;
	mov.u64 	%rd19, $str$8;
	cvta.global.u64 	%rd20, %rd19;
	mov.u64 	%rd21, $str$1;
	cvta.global.u64 	%rd22, %rd21;
	mov.u64 	%rd23, __unnamed_3;
	cvta.global.u64 	%rd24, %rd23;
	{ // callseq 8, 0
	.param .b64 param0;
	st.param.b64 	[param0], %rd20;
	.param .b64 param1;
	st.param.b64 	[param1], %rd22;
	.param .b32 param2;
	st.param.b32 	[param2], 28;
	.param .b64 param3;
	st.param.b64 	[param3], %rd24;
	.param .b64 param4;
	st.param.b64 	[param4], 1;
	call.uni 
	__assertfail, 
	(
	param0, 
	param1, 
	param2, 
	param3, 
	param4
	);
	} // callseq 8
$L__BB3_8:
	ret;

}
	// .globl	int_32bit
.visible .entry int_32bit(
	.param .u32 int_32bit_param_0,
	.param .u32 int_32bit_param_1,
	.param .u32 int_32bit_param_2,
	.param .u32 int_32bit_param_3
)
{
	.reg .pred 	%p<5>;
	.reg .b32 	%r<5>;
	.reg .b64 	%rd<25>;

	ld.param.u32 	%r4, [int_32bit_param_0];
	ld.param.u32 	%r1, [int_32bit_param_1];
	ld.param.u32 	%r2, [int_32bit_param_2];
	ld.param.u32 	%r3, [int_32bit_param_3];
	setp.eq.s32 	%p1, %r4, -2147483648;
	@%p1 bra 	$L__BB4_2;
	mov.u64 	%rd1, $str$9;
	cvta.global.u64 	%rd2, %rd1;
	mov.u64 	%rd3, $str$1;
	cvta.global.u64 	%rd4, %rd3;
	mov.u64 	%rd5, __unnamed_4;
	cvta.global.u64 	%rd6, %rd5;
	{ // callseq 9, 0
	.param .b64 param0;
	st.param.b64 	[param0], %rd2;
	.param .b64 param1;
	st.param.b64 	[param1], %rd4;
	.param .b32 param2;
	st.param.b32 	[param2], 32;
	.param .b64 param3;
	st.param.b64 	[param3], %rd6;
	.param .b64 param4;
	st.param.b64 	[param4], 1;
	call.uni 
	__assertfail, 
	(
	param0, 
	param1, 
	param2, 
	param3, 
	param4
	);
	} // callseq 9
$L__BB4_2:
	setp.eq.s32 	%p2, %r1, 2147483647;
	@%p2 bra 	$L__BB4_4;
	mov.u64 	%rd7, $str$10;
	cvta.global.u64 	%rd8, %rd7;
	mov.u64 	%rd9, $str$1;
	cvta.global.u64 	%rd10, %rd9;
	mov.u64 	%rd11, __unnamed_4;
	cvta.global.u64 	%rd12, %rd11;
	{ // callseq 10, 0
	.param .b64 param0;
	st.param.b64 	[param0], %rd8;
	.param .b64 param1;
	st.param.b64 	[param1], %rd10;
	.param .b32 param2;
	st.param.b32 	[param2], 33;
	.param .b64 param3;
	st.param.b64 	[param3], %rd12;
	.param .b64 param4;
	st.param.b64 	[param4], 1;
	call.uni 
	__assertfail, 
	(
	param0, 
	param1, 
	param2, 
	param3, 
	param4
	);
	} // callseq 10
$L__BB4_4:
	setp.eq.s32 	%p3, %r2, 0;
	@%p3 bra 	$L__BB4_6;
	mov.u64 	%rd13, $str$4;
	cvta.global.u64 	%rd14, %rd13;
	mov.u64 	%rd15, $str$1;
	cvta.global.u64 	%rd16, %rd15;
	mov.u64 	%rd17, __unnamed_4;
	cvta.global.u64 	%rd18, %rd17;
	{ // callseq 11, 0
	.param .b64 param0;
	st.param.b64 	[param0], %rd14;
	.param .b64 param1;
	st.param.b64 	[param1], %rd16;
	.param .b32 param2;
	st.param.b32 	[param2], 34;
	.param .b64 param3;
	st.param.b64 	[param3], %rd18;
	.param .b64 param4;
	st.param.b64 	[param4], 1;
	call.uni 
	__assertfail, 
	(
	param0, 
	param1, 
	param2, 
	param3, 
	param4
	);
	} // callseq 11
$L__BB4_6:
	setp.eq.s32 	%p4, %r3, -1;
	@%p4 bra 	$L__BB4_8;
	mov.u64 	%rd19, $str$11;
	cvta.global.u64 	%rd20, %rd19;
	mov.u64 	%rd21, $str$1;
	cvta.global.u64 	%rd22, %rd21;
	mov.u64 	%rd23, __unnamed_4;
	cvta.global.u64 	%rd24, %rd23;
	{ // callseq 12, 0
	.param .b64 param0;
	st.param.b64 	[param0], %rd20;
	.param .b64 param1;
	st.param.b64 	[param1], %rd22;
	.param .b32 param2;
	st.param.b32 	[param2], 35;
	.param .b64 param3;
	st.param.b64 	[param3], %rd24;
	.param .b64 param4;
	st.param.b64 	[param4], 1;
	call.uni 
	__assertfail, 
	(
	param0, 
	param1, 
	param2, 
	param3, 
	param4
	);
	} // callseq 12
$L__BB4_8:
	ret;

}
	// .globl	int_64bit
.visible .entry int_64bit(
	.param .u64 int_64bit_param_0,
	.param .u64 int_64bit_param_1,
	.param .u64 int_64bit_param_2,
	.param .u64 int_64bit_param_3
)
{
	.reg .pred 	%p<5>;
	.reg .b64 	%rd<29>;

	ld.param.u64 	%rd4, [int_64bit_param_0];
	ld.param.u64 	%rd1, [int_64bit_param_1];
	ld.param.u64 	%rd2, [int_64bit_param_2];
	ld.param.u64 	%rd3, [int_64bit_param_3];
	setp.eq.s64 	%p1, %rd4, -9223372036854775808;
	@%p1 bra 	$L__BB5_2;
	mov.u64 	%rd5, $str$12;
	cvta.global.u64 	%rd6, %rd5;
	mov.u64 	%rd7, $str$1;
	cvta.global.u64 	%rd8, %rd7;
	mov.u64 	%rd9, __unnamed_5;
	cvta.global.u64 	%rd10, %rd9;
	{ // callseq 13, 0
	.param .b64 param0;
	st.param.b64 	[param0], %rd6;
	.param .b64 param1;
	st.param.b64 	[param1], %rd8;
	.param .b32 param2;
	st.param.b32 	[param2], 39;
	.param .b64 param3;
	st.param.b64 	[param3], %rd10;
	.param .b64 param4;
	st.param.b64 	[param4], 1;
	call.uni 
	__assertfail, 
	(
	param0, 
	param1, 
	param2, 
	param3, 
	param4
	);
	} // callseq 13
$L__BB5_2:
	setp.eq.s64 	%p2, %rd1, 9223372036854775807;
	@%p2 bra 	$L__BB5_4;
	mov.u64 	%rd11, $str$13;
	cvta.global.u64 	%rd12, %rd11;
	mov.u64 	%rd13, $str$1;
	cvta.global.u64 	%rd14, %rd13;
	mov.u64 	%rd15, __unnamed_5;
	cvta.global.u64 	%rd16, %rd15;
	{ // callseq 14, 0
	.param .b64 param0;
	st.param.b64 	[param0], %rd12;
	.param .b64 param1;
	st.param.b64 	[param1], %rd14;
	.param .b32 param2;
	st.param.b32 	[param2], 40;
	.param .b64 param3;
	st.param.b64 	[param3], %rd16;
	.param .b64 param4;
	st.param.b64 	[param4], 1;
	call.uni 
	__assertfail, 
	(
	param0, 
	param1, 
	param2, 
	param3, 
	param4
	);
	} // callseq 14
$L__BB5_4:
	setp.eq.s64 	%p3, %rd2, 0;
	@%p3 bra 	$L__BB5_6;
	mov.u64 	%rd17, $str$4;
	cvta.global.u64 	%rd18, %rd17;
	mov.u64 	%rd19, $str$1;
	cvta.global.u64 	%rd20, %rd19;
	mov.u64 	%rd21, __unnamed_5;
	cvta.global.u64 	%rd22, %rd21;
	{ // callseq 15, 0
	.param .b64 param0;
	st.param.b64 	[param0], %rd18;
	.param .b64 param1;
	st.param.b64 	[param1], %rd20;
	.param .b32 param2;
	st.param.b32 	[param2], 41;
	.param .b64 param3;
	st.param.b64 	[param3], %rd22;
	.param .b64 param4;
	st.param.b64 	[param4], 1;
	call.uni 
	__assertfail, 
	(
	param0, 
	param1, 
	param2, 
	param3, 
	param4
	);
	} // callseq 15
$L__BB5_6:
	setp.eq.s64 	%p4, %rd3, -1;
	@%p4 bra 	$L__BB5_8;
	mov.u64 	%rd23, $str$14;
	cvta.global.u64 	%rd24, %rd23;
	mov.u64 	%rd25, $str$1;
	cvta.global.u64 	%rd26, %rd25;
	mov.u64 	%rd27, __unnamed_5;
	cvta.global.u64 	%rd28, %rd27;
	{ // callseq 16, 0
	.param .b64 param0;
	st.param.b64 	[param0], %rd24;
	.param .b64 param1;
	st.param.b64 	[param1], %rd26;
	.param .b32 param2;
	st.param.b32 	[param2], 42;
	.param .b64 param3;
	st.param.b64 	[param3], %rd28;
	.param .b64 param4;
	st.param.b64 	[param4], 1;
	call.uni 
	__assertfail, 
	(
	param0, 
	param1, 
	param2, 
	param3, 
	param4
	);
	} // callseq 16
$L__BB5_8:
	ret;

}
	// .globl	floating
.visible .entry floating(
	.param .f32 floating_param_0,
	.param .f64 floating_param_1
)
{
	.reg .pred 	%p<3>;
	.reg .b32 	%f<2>;
	.reg .b64 	%rd<13>;
	.reg .b64 	%fd<7>;

	ld.param.f32 	%f1, [floating_param_0];
	ld.param.f64 	%fd1, [floating_param_1];
	cvt.f64.f32 	%fd2, %f1;
	add.f64 	%fd3, %fd2, 0dBFF3C0CA2A5B1D5D;
	abs.f64 	%fd4, %fd3;
	setp.le.f64 	%p1, %fd4, 0d3E7AD7F29ABCAF48;
	@%p1 bra 	$L__BB6_2;
	mov.u64 	%rd1, $str$15;
	cvta.global.u64 	%rd2, %rd1;
	mov.u64 	%rd3, $str$1;
	cvta.global.u64 	%rd4, %rd3;
	mov.u64 	%rd5, __unnamed_6;
	cvta.global.u64 	%rd6, %rd5;
	{ // callseq 17, 0
	.param .b64 param0;
	st.param.b64 	[param0], %rd2;
	.param .b64 param1;
	st.param.b64 	[param1], %rd4;
	.param .b32 param2;
	st.param.b32 	[param2], 46;
	.param .b64 param3;
	st.param.b64 	[param3], %rd6;
	.param .b64 param4;
	st.param.b64 	[param4], 1;
	call.uni 
	__assertfail, 
	(
	param0, 
	param1, 
	param2, 
	param3, 
	param4
	);
	} // callseq 17
$L__BB6_2:
	add.f64 	%fd5, %fd1, 0d40243F35BA75FA51;
	abs.f64 	%fd6, %fd5;
	setp.le.f64 	%p2, %fd6, 0d3C9CD2B297D889BC;
	@%p2 bra 	$L__BB6_4;
	mov.u64 	%rd7, $str$16;
	cvta.global.u64 	%rd8, %rd7;
	mov.u64 	%rd9, $str$1;
	cvta.global.u64 	%rd10, %rd9;
	mov.u64 	%rd11, __unnamed_6;
	cvta.global.u64 	%rd12, %rd11;
	{ // callseq 18, 0
	.param .b64 param0;
	st.param.b64 	[param0], %rd8;
	.param .b64 param1;
	st.param.b64 	[param1], %rd10;
	.param .b32 param2;
	st.param.b32 	[param2], 47;
	.param .b64 param3;
	st.param.b64 	[param3], %rd12;
	.param .b64 param4;
	st.param.b64 	[param4], 1;
	call.uni 
	__assertfail, 
	(
	param0, 
	param1, 
	param2, 
	param3, 
	param4
	);
	} // callseq 18
$L__BB6_4:
	ret;

}
	// .globl	slow_worker
.visible .entry slow_worker(
	.param .u64 .ptr .align 1 slow_worker_param_0,
	.param .u64 slow_worker_param_1,
	.param .u64 .ptr .align 1 slow_worker_param_2
)
{
	.reg .pred 	%p<18>;
	.reg .b32 	%r<49>;
	.reg .b32 	%f<36>;
	.reg .b64 	%rd<153>;

	ld.param.u64 	%rd70, [slow_worker_param_0];
	ld.param.u64 	%rd67, [slow_worker_param_1];
	ld.param.u64 	%rd68, [slow_worker_param_2];
	cvta.to.global.u64 	%rd1, %rd70;
	mov.f32 	%f35, 0f00000000;
	mov.b64 	%rd136, 15;
	cvt.u32.u64 	%r1, %rd67;
$L__BB7_1:
	add.s64 	%rd3, %rd136, -15;
	or.b64  	%rd71, %rd3, %rd67;
	and.b64  	%rd72, %rd71, -4294967296;
	setp.ne.s64 	%p1, %rd72, 0;
	@%p1 bra 	$L__BB7_3;
	cvt.u32.u64 	%r2, %rd3;
	rem.u32 	%r3, %r2, %r1;
	cvt.u64.u32 	%rd137, %r3;
	bra.uni 	$L__BB7_4;
$L__BB7_3:
	rem.u64 	%rd137, %rd3, %rd67;
$L__BB7_4:
	shl.b64 	%rd73, %rd137, 2;
	add.s64 	%rd74, %rd1, %rd73;
	ld.global.f32 	%f19, [%rd74];
	add.f32 	%f2, %f35, %f19;
	add.s64 	%rd7, %rd136, -14;
	or.b64  	%rd75, %rd7, %rd67;
	and.b64  	%rd76, %rd75, -4294967296;
	setp.ne.s64 	%p2, %rd76, 0;
	@%p2 bra 	$L__BB7_6;
	cvt.u32.u64 	%r5, %rd7;
	rem.u32 	%r6, %r5, %r1;
	cvt.u64.u32 	%rd138, %r6;
	bra.uni 	$L__BB7_7;
$L__BB7_6:
	rem.u64 	%rd138, %rd7, %rd67;
$L__BB7_7:
	shl.b64 	%rd77, %rd138, 2;
	add.s64 	%rd78, %rd1, %rd77;
	ld.global.f32 	%f20, [%rd78];
	add.f32 	%f3, %f2, %f20;
	add.s64 	%rd11, %rd136, -13;
	or.b64  	%rd79, %rd11, %rd67;
	and.b64  	%rd80, %rd79, -4294967296;
	setp.ne.s64 	%p3, %rd80, 0;
	@%p3 bra 	$L__BB7_9;
	cvt.u32.u64 	%r8, %rd11;
	rem.u32 	%r9, %r8, %r1;
	cvt.u64.u32 	%rd139, %r9;
	bra.uni 	$L__BB7_10;
$L__BB7_9:
	rem.u64 	%rd139, %rd11, %rd67;
$L__BB7_10:
	shl.b64 	%rd81, %rd139, 2;
	add.s64 	%rd82, %rd1, %rd81;
	ld.global.f32 	%f21, [%rd82];
	add.f32 	%f4, %f3, %f21;
	add.s64 	%rd15, %rd136, -12;
	or.b64  	%rd83, %rd15, %rd67;
	and.b64  	%rd84, %rd83, -4294967296;
	setp.ne.s64 	%p4, %rd84, 0;
	@%p4 bra 	$L__BB7_12;
	cvt.u32.u64 	%r11, %rd15;
	rem.u32 	%r12, %r11, %r1;
	cvt.u64.u32 	%rd140, %r12;
	bra.uni 	$L__BB7_13;
$L__BB7_12:
	rem.u64 	%rd140, %rd15, %rd67;
$L__BB7_13:
	shl.b64 	%rd85, %rd140, 2;
	add.s64 	%rd86, %rd1, %rd85;
	ld.global.f32 	%f22, [%rd86];
	add.f32 	%f5, %f4, %f22;
	add.s64 	%rd19, %rd136, -11;
	or.b64  	%rd87, %rd19, %rd67;
	and.b64  	%rd88, %rd87, -4294967296;
	setp.ne.s64 	%p5, %rd88, 0;
	@%p5 bra 	$L__BB7_15;
	cvt.u32.u64 	%r14, %rd19;
	rem.u32 	%r15, %r14, %r1;
	cvt.u64.u32 	%rd141, %r15;
	bra.uni 	$L__BB7_16;
$L__BB7_15:
	rem.u64 	%rd141, %rd19, %rd67;
$L__BB7_16:
	shl.b64 	%rd89, %rd141, 2;
	add.s64 	%rd90, %rd1, %rd89;
	ld.global.f32 	%f23, [%rd90];
	add.f32 	%f6, %f5, %f23;
	add.s64 	%rd23, %rd136, -10;
	or.b64  	%rd91, %rd23, %rd67;
	and.b64  	%rd92, %rd91, -4294967296;
	setp.ne.s64 	%p6, %rd92, 0;
	@%p6 bra 	$L__BB7_18;
	cvt.u32.u64 	%r17, %rd23;
	rem.u32 	%r18, %r17, %r1;
	cvt.u64.u32 	%rd142, %r18;
	bra.uni 	$L__BB7_19;
$L__BB7_18:
	rem.u64 	%rd142, %rd23, %rd67;
$L__BB7_19:
	shl.b64 	%rd93, %rd142, 2;
	add.s64 	%rd94, %rd1, %rd93;
	ld.global.f32 	%f24, [%rd94];
	add.f32 	%f7, %f6, %f24;
	add.s64 	%rd27, %rd136, -9;
	or.b64  	%rd95, %rd27, %rd67;
	and.b64  	%rd96, %rd95, -4294967296;
	setp.ne.s64 	%p7, %rd96, 0;
	@%p7 bra 	$L__BB7_21;
	cvt.u32.u64 	%r20, %rd27;
	rem.u32 	%r21, %r20, %r1;
	cvt.u64.u32 	%rd143, %r21;
	bra.uni 	$L__BB7_22;
$L__BB7_21:
	rem.u64 	%rd143, %rd27, %rd67;
$L__BB7_22:
	shl.b64 	%rd97, %rd143, 2;
	add.s64 	%rd98, %rd1, %rd97;
	ld.global.f32 	%f25, [%rd98];
	add.f32 	%f8, %f7, %f25;
	add.s64 	%rd31, %rd136, -8;
	or.b64  	%rd99, %rd31, %rd67;
	and.b64  	%rd100, %rd99, -4294967296;
	setp.ne.s64 	%p8, %rd100, 0;
	@%p8 bra 	$L__BB7_24;
	cvt.u32.u64 	%r23, %rd31;
	rem.u32 	%r24, %r23, %r1;
	cvt.u64.u32 	%rd144, %r24;
	bra.uni 	$L__BB7_25;
$L__BB7_24:
	rem.u64 	%rd144, %rd31, %rd67;
$L__BB7_25:
	shl.b64 	%rd101, %rd144, 2;
	add.s64 	%rd102, %rd1, %rd101;
	ld.global.f32 	%f26, [%rd102];
	add.f32 	%f9, %f8, %f26;
	add.s64 	%rd35, %rd136, -7;
	or.b64  	%rd103, %rd35, %rd67;
	and.b64  	%rd104, %rd103, -4294967296;
	setp.ne.s64 	%p9, %rd104, 0;
	@%p9 bra 	$L__BB7_27;
	cvt.u32.u64 	%r26, %rd35;
	rem.u32 	%r27, %r26, %r1;
	cvt.u64.u32 	%rd145, %r27;
	bra.uni 	$L__BB7_28;
$L__BB7_27:
	rem.u64 	%rd145, %rd35, %rd67;
$L__BB7_28:
	shl.b64 	%rd105, %rd145, 2;
	add.s64 	%rd106, %rd1, %rd105;
	ld.global.f32 	%f27, [%rd106];
	add.f32 	%f10, %f9, %f27;
	add.s64 	%rd39, %rd136, -6;
	or.b64  	%rd107, %rd39, %rd67;
	and.b64  	%rd108, %rd107, -4294967296;
	setp.ne.s64 	%p10, %rd108, 0;
	@%p10 bra 	$L__BB7_30;
	cvt.u32.u64 	%r29, %rd39;
	rem.u32 	%r30, %r29, %r1;
	cvt.u64.u32 	%rd146, %r30;
	bra.uni 	$L__BB7_31;
$L__BB7_30:
	rem.u64 	%rd146, %rd39, %rd67;
$L__BB7_31:
	shl.b64 	%rd109, %rd146, 2;
	add.s64 	%rd110, %rd1, %rd109;
	ld.global.f32 	%f28, [%rd110];
	add.f32 	%f11, %f10, %f28;
	add.s64 	%rd43, %rd136, -5;
	or.b64  	%rd111, %rd43, %rd67;
	and.b64  	%rd112, %rd111, -4294967296;
	setp.ne.s64 	%p11, %rd112, 0;
	@%p11 bra 	$L__BB7_33;
	cvt.u32.u64 	%r32, %rd43;
	rem.u32 	%r33, %r32, %r1;
	cvt.u64.u32 	%rd147, %r33;
	bra.uni 	$L__BB7_34;
$L__BB7_33:
	rem.u64 	%rd147, %rd43, %rd67;
$L__BB7_34:
	shl.b64 	%rd113, %rd147, 2;
	add.s64 	%rd114, %rd1, %rd113;
	ld.global.f32 	%f29, [%rd114];
	add.f32 	%f12, %f11, %f29;
	add.s64 	%rd47, %rd136, -4;
	or.b64  	%rd115, %rd47, %rd67;
	and.b64  	%rd116, %rd115, -4294967296;
	setp.ne.s64 	%p12, %rd116, 0;
	@%p12 bra 	$L__BB7_36;
	cvt.u32.u64 	%r35, %rd47;
	rem.u32 	%r36, %r35, %r1;
	cvt.u64.u32 	%rd148, %r36;
	bra.uni 	$L__BB7_37;
$L__BB7_36:
	rem.u64 	%rd148, %rd47, %rd67;
$L__BB7_37:
	shl.b64 	%rd117, %rd148, 2;
	add.s64 	%rd118, %rd1, %rd117;
	ld.global.f32 	%f30, [%rd118];
	add.f32 	%f13, %f12, %f30;
	add.s64 	%rd51, %rd136, -3;
	or.b64  	%rd119, %rd51, %rd67;
	and.b64  	%rd120, %rd119, -4294967296;
	setp.ne.s64 	%p13, %rd120, 0;
	@%p13 bra 	$L__BB7_39;
	cvt.u32.u64 	%r38, %rd51;
	rem.u32 	%r39, %r38, %r1;
	cvt.u64.u32 	%rd149, %r39;
	bra.uni 	$L__BB7_40;
$L__BB7_39:
	rem.u64 	%rd149, %rd51, %rd67;
$L__BB7_40:
	shl.b64 	%rd121, %rd149, 2;
	add.s64 	%rd122, %rd1, %rd121;
	ld.global.f32 	%f31, [%rd122];
	add.f32 	%f14, %f13, %f31;
	add.s64 	%rd55, %rd136, -2;
	or.b64  	%rd123, %rd55, %rd67;
	and.b64  	%rd124, %rd123, -4294967296;
	setp.ne.s64 	%p14, %rd124, 0;
	@%p14 bra 	$L__BB7_42;
	cvt.u32.u64 	%r41, %rd55;
	rem.u32 	%r42, %r41, %r1;
	cvt.u64.u32 	%rd150, %r42;
	bra.uni 	$L__BB7_43;
$L__BB7_42:
	rem.u64 	%rd150, %rd55, %rd67;
$L__BB7_43:
	shl.b64 	%rd125, %rd150, 2;
	add.s64 	%rd126, %rd1, %rd125;
	ld.global.f32 	%f32, [%rd126];
	add.f32 	%f15, %f14, %f32;
	add.s64 	%rd59, %rd136, -1;
	or.b64  	%rd127, %rd59, %rd67;
	and.b64  	%rd128, %rd127, -4294967296;
	setp.ne.s64 	%p15, %rd128, 0;
	@%p15 bra 	$L__BB7_45;
	cvt.u32.u64 	%r44, %rd59;
	rem.u32 	%r45, %r44, %r1;
	cvt.u64.u32 	%rd151, %r45;
	bra.uni 	$L__BB7_46;
$L__BB7_45:
	rem.u64 	%rd151, %rd59, %rd67;
$L__BB7_46:
	shl.b64 	%rd129, %rd151, 2;
	add.s64 	%rd130, %rd1, %rd129;
	ld.global.f32 	%f33, [%rd130];
	add.f32 	%f16, %f15, %f33;
	or.b64  	%rd131, %rd136, %rd67;
	and.b64  	%rd132, %rd131, -4294967296;
	setp.ne.s64 	%p16, %rd132, 0;
	@%p16 bra 	$L__BB7_48;
	cvt.u32.u64 	%r47, %rd136;
	rem.u32 	%r48, %r47, %r1;
	cvt.u64.u32 	%rd152, %r48;
	bra.uni 	$L__BB7_49;
$L__BB7_48:
	rem.u64 	%rd152, %rd136, %rd67;
$L__BB7_49:
	shl.b64 	%rd133, %rd152, 2;
	add.s64 	%rd134, %rd1, %rd133;
	ld.global.f32 	%f34, [%rd134];
	add.f32 	%f35, %f16, %f34;
	add.s64 	%rd136, %rd136, 16;
	setp.ne.s64 	%p17, %rd136, 1000015;
	@%p17 bra 	$L__BB7_1;
	cvta.to.global.u64 	%rd135, %rd68;
	st.global.f32 	[%rd135], %f35;
	ret;

}


// ===== COMPILED SASS (sm_100) =====

	.target	sm_100

	.elftype	@"ET_EXEC"


//--------------------- .note.nv.tkinfo           --------------------------
	.section	.note.nv.tkinfo,"",@"SHT_NOTE"
	.sectionflags	@"SHF_NOTE_NV_TKINFO"
	.tkinfo
        /*0018*/ 	.word	0x00000002
        /*0030*/ 	.string	""
        /*0030*/ 	.string	"ptxas"
        /*0030*/ 	.string	"Cuda compilation tools, release 13.0, V13.0.88"
        /*0030*/ 	.string	"Build cuda_13.0.r13.0/compiler.36424714_0"
        /*0030*/ 	.string	"-arch sm_100 -m 64 "



//--------------------- .note.nv.cuinfo           --------------------------
	.section	.note.nv.cuinfo,"",@"SHT_NOTE"
	.sectionflags	@"SHF_NOTE_NV_CUINFO"
        /*0018*/ 	.short	0x0002
        /*001a*/ 	.short	0x0064
        /*001c*/ 	.short	0x0082
	.zero		2


//--------------------- .nv.info                  --------------------------
	.section	.nv.info,"",@"SHT_CUDA_INFO"
	.align	4


	//----- nvinfo : EIATTR_REGCOUNT
	.align		4
        /*0000*/ 	.byte	0x04, 0x2f
        /*0002*/ 	.short	(.L_25 - .L_24)
	.align		4
.L_24:
        /*0004*/ 	.word	index@(halfs)
        /*0008*/ 	.word	0x00000018


	//----- nvinfo : EIATTR_FRAME_SIZE
	.align		4
.L_25:
        /*000c*/ 	.byte	0x04, 0x11
        /*000e*/ 	.short	(.L_27 - .L_26)
	.align		4
.L_26:
        /*0010*/ 	.word	index@(halfs)
        /*0014*/ 	.word	0x00000000


	//----- nvinfo : EIATTR_REGCOUNT
	.align		4
.L_27:
        /*0018*/ 	.byte	0x04, 0x2f
        /*001a*/ 	.short	(.L_29 - .L_28)
	.align		4
.L_28:
        /*001c*/ 	.word	index@(sin_kernel)
        /*0020*/ 	.word	0x00000013


	//----- nvinfo : EIATTR_FRAME_SIZE
	.align		4
.L_29:
        /*0024*/ 	.byte	0x04, 0x11
        /*0026*/ 	.short	(.L_31 - .L_30)
	.align		4
.L_30:
        /*0028*/ 	.word	index@(sin_kernel)
        /*002c*/ 	.word	0x00000000


	//----- nvinfo : EIATTR_REGCOUNT
	.align		4
.L_31:
        /*0030*/ 	.byte	0x04, 0x2f
        /*0032*/ 	.short	(.L_33 - .L_32)
	.align		4
.L_32:
        /*0034*/ 	.word	index@(int_8bit)
        /*0038*/ 	.word	0x00000018


	//----- nvinfo : EIATTR_FRAME_SIZE
	.align		4
.L_33:
        /*003c*/ 	.byte	0x04, 0x11
        /*003e*/ 	.short	(.L_35 - .L_34)
	.align		4
.L_34:
        /*0040*/ 	.word	index@(int_8bit)
        /*0044*/ 	.word	0x00000000


	//----- nvinfo : EIATTR_REGCOUNT
	.align		4
.L_35:
        /*0048*/ 	.byte	0x04, 0x2f
        /*004a*/ 	.short	(.L_37 - .L_36)
	.align		4
.L_36:
        /*004c*/ 	.word	index@(int_16bit)
        /*0050*/ 	.word	0x00000018


	//----- nvinfo : EIATTR_FRAME_SIZE
	.align		4
.L_37:
        /*0054*/ 	.byte	0x04, 0x11
        /*0056*/ 	.short	(.L_39 - .L_38)
	.align		4
.L_38:
        /*0058*/ 	.word	index@(int_16bit)
        /*005c*/ 	.word	0x00000000


	//----- nvinfo : EIATTR_REGCOUNT
	.align		4
.L_39:
        /*0060*/ 	.byte	0x04, 0x2f
        /*0062*/ 	.short	(.L_41 - .L_40)
	.align		4
.L_40:
        /*0064*/ 	.word	index@(int_32bit)
        /*0068*/ 	.word	0x00000018


	//----- nvinfo : EIATTR_FRAME_SIZE
	.align		4
.L_41:
        /*006c*/ 	.byte	0x04, 0x11
        /*006e*/ 	.short	(.L_43 - .L_42)
	.align		4
.L_42:
        /*0070*/ 	.word	index@(int_32bit)
        /*0074*/ 	.word	0x00000000


	//----- nvinfo : EIATTR_REGCOUNT
	.align		4
.L_43:
        /*0078*/ 	.byte	0x04, 0x2f
        /*007a*/ 	.short	(.L_45 - .L_44)
	.align		4
.L_44:
        /*007c*/ 	.word	index@(int_64bit)
        /*0080*/ 	.word	0x00000018


	//----- nvinfo : EIATTR_FRAME_SIZE
	.align		4
.L_45:
        /*0084*/ 	.byte	0x04, 0x11
        /*0086*/ 	.short	(.L_47 - .L_46)
	.align		4
.L_46:
        /*0088*/ 	.word	index@(int_64bit)
        /*008c*/ 	.word	0x00000000


	//----- nvinfo : EIATTR_REGCOUNT
	.align		4
.L_47:
        /*0090*/ 	.byte	0x04, 0x2f
        /*0092*/ 	.short	(.L_49 - .L_48)
	.align		4
.L_48:
        /*0094*/ 	.word	index@(floating)
        /*0098*/ 	.word	0x00000018


	//----- nvinfo : EIATTR_FRAME_SIZE
	.align		4
.L_49:
        /*009c*/ 	.byte	0x04, 0x11
        /*009e*/ 	.short	(.L_51 - .L_50)
	.align		4
.L_50:
        /*00a0*/ 	.word	index@(floating)
        /*00a4*/ 	.word	0x00000000


	//----- nvinfo : EIATTR_REGCOUNT
	.align		4
.L_51:
        /*00a8*/ 	.byte	0x04, 0x2f
        /*00aa*/ 	.short	(.L_53 - .L_52)
	.align		4
.L_52:
        /*00ac*/ 	.word	index@(slow_worker)
        /*00b0*/ 	.word	0x00000012


	//----- nvinfo : EIATTR_FRAME_SIZE
	.align		4
.L_53:
        /*00b4*/ 	.byte	0x04, 0x11
        /*00b6*/ 	.short	(.L_55 - .L_54)
	.align		4
.L_54:
        /*00b8*/ 	.word	index@($__internal_0_$__cuda_sm20_rem_u64)
        /*00bc*/ 	.word	0x00000000


	//----- nvinfo : EIATTR_FRAME_SIZE
	.align		4
.L_55:
        /*00c0*/ 	.byte	0x04, 0x11
        /*00c2*/ 	.short	(.L_57 - .L_56)
	.align		4
.L_56:
        /*00c4*/ 	.word	index@(slow_worker)
        /*00c8*/ 	.word	0x00000000


	//----- nvinfo : EIATTR_MIN_STACK_SIZE
	.align		4
.L_57:
        /*00cc*/ 	.byte	0x04, 0x12
        /*00ce*/ 	.short	(.L_59 - .L_58)
	.align		4
.L_58:
        /*00d0*/ 	.word	index@(slow_worker)
        /*00d4*/ 	.word	0x00000000


	//----- nvinfo : EIATTR_MIN_STACK_SIZE
	.align		4
.L_59:
        /*00d8*/ 	.byte	0x04, 0x12
        /*00da*/ 	.short	(.L_61 - .L_60)
	.align		4
.L_60:
        /*00dc*/ 	.word	index@(floating)
        /*00e0*/ 	.word	0x00000000


	//----- nvinfo : EIATTR_MIN_STACK_SIZE
	.align		4
.L_61:
        /*00e4*/ 	.byte	0x04, 0x12
        /*00e6*/ 	.short	(.L_63 - .L_62)
	.align		4
.L_62:
        /*00e8*/ 	.word	index@(int_64bit)
        /*00ec*/ 	.word	0x00000000


	//----- nvinfo : EIATTR_MIN_STACK_SIZE
	.align		4
.L_63:
        /*00f0*/ 	.byte	0x04, 0x12
        /*00f2*/ 	.short	(.L_65 - .L_64)
	.align		4
.L_64:
        /*00f4*/ 	.word	index@(int_32bit)
        /*00f8*/ 	.word	0x00000000


	//----- nvinfo : EIATTR_MIN_STACK_SIZE
	.align		4
.L_65:
        /*00fc*/ 	.byte	0x04, 0x12
        /*00fe*/ 	.short	(.L_67 - .L_66)
	.align		4
.L_66:
        /*0100*/ 	.word	index@(int_16bit)
        /*0104*/ 	.word	0x00000000


	//----- nvinfo : EIATTR_MIN_STACK_SIZE
	.align		4
.L_67:
        /*0108*/ 	.byte	0x04, 0x12
        /*010a*/ 	.short	(.L_69 - .L_68)
	.align		4
.L_68:
        /*010c*/ 	.word	index@(int_8bit)
        /*0110*/ 	.word	0x00000000


	//----- nvinfo : EIATTR_MIN_STACK_SIZE
	.align		4
.L_69:
        /*0114*/ 	.byte	0x04, 0x12
        /*0116*/ 	.short	(.L_71 - .L_70)
	.align		4
.L_70:
        /*0118*/ 	.word	index@(sin_kernel)
        /*011c*/ 	.word	0x00000000


	//----- nvinfo : EIATTR_MIN_STACK_SIZE
	.align		4
.L_71:
        /*0120*/ 	.byte	0x04, 0x12
        /*0122*/ 	.short	(.L_73 - .L_72)
	.align		4
.L_72:
        /*0124*/ 	.word	index@(halfs)
        /*0128*/ 	.word	0x00000000
.L_73:


//--------------------- .nv.compat                --------------------------
	.section	.nv.compat,"",@"SHT_CUDA_COMPAT_INFO"
	.align	4
        /*0000*/ 	.byte	0x02, 0x09, 0x00, 0x00, 0x02, 0x02, 0x01, 0x00, 0x02, 0x05, 0x05, 0x00, 0x03, 0x07, 0x01, 0x01
        /*0010*/ 	.byte	0x02, 0x03, 0x00, 0x00, 0x02, 0x06, 0x01, 0x00, 0x04, 0x0b, 0x08, 0x00, 0x01, 0x00, 0x00, 0x00
        /*0020*/ 	.byte	0x00, 0x00, 0x00, 0x00


//--------------------- .nv.info.slow_worker      --------------------------
	.section	.nv.info.slow_worker,"",@"SHT_CUDA_INFO"
	.sectionflags	@""
	.align	4


	//----- nvinfo : EIATTR_CUDA_API_VERSION
	.align		4
        /*0000*/ 	.byte	0x04, 0x37
        /*0002*/ 	.short	(.L_75 - .L_74)
.L_74:
        /*0004*/ 	.word	0x00000082


	//----- nvinfo : EIATTR_KPARAM_INFO
	.align		4
.L_75:
        /*0008*/ 	.byte	0x04, 0x17
        /*000a*/ 	.short	(.L_77 - .L_76)
.L_76:
        /*000c*/ 	.word	0x00000000
        /*0010*/ 	.short	0x0002
        /*0012*/ 	.short	0x0010
        /*0014*/ 	.byte	0x00, 0xf5, 0x21, 0x00


	//----- nvinfo : EIATTR_KPARAM_INFO
	.align		4
.L_77:
        /*0018*/ 	.byte	0x04, 0x17
        /*001a*/ 	.short	(.L_79 - .L_78)
.L_78:
        /*001c*/ 	.word	0x00000000
        /*0020*/ 	.short	0x0001
        /*0022*/ 	.short	0x0008
        /*0024*/ 	.byte	0x00, 0xf0, 0x21, 0x00


	//----- nvinfo : EIATTR_KPARAM_INFO
	.align		4
.L_79:
        /*0028*/ 	.byte	0x04, 0x17
        /*002a*/ 	.short	(.L_81 - .L_80)
.L_80:
        /*002c*/ 	.word	0x00000000
        /*0030*/ 	.short	0x0000
        /*0032*/ 	.short	0x0000
        /*0034*/ 	.byte	0x00, 0xf5, 0x21, 0x00


	//----- nvinfo : EIATTR_SPARSE_MMA_MASK
	.align		4
.L_81:
        /*0038*/ 	.byte	0x03, 0x50
        /*003a*/ 	.short	0x0000


	//----- nvinfo : EIATTR_MAXREG_COUNT
	.align		4
        /*003c*/ 	.byte	0x03, 0x1b
        /*003e*/ 	.short	0x00ff


	//----- nvinfo : EIATTR_MERCURY_ISA_VERSION
	.align		4
        /*0040*/ 	.byte	0x03, 0x5f
        /*0042*/ 	.short	0x0101


	//----- nvinfo : EIATTR_VRC_CTA_INIT_COUNT
	.align		4
        /*0044*/ 	.byte	0x02, 0x4a
	.zero		1
	.zero		1


	//----- nvinfo : EIATTR_EXIT_INSTR_OFFSETS
	.align		4
        /*0048*/ 	.byte	0x04, 0x1c
        /*004a*/ 	.short	(.L_83 - .L_82)


	//   ....[0]....
.L_82:
        /*004c*/ 	.word	0x000020f0


	//----- nvinfo : EIATTR_CRS_STACK_SIZE
	.align		4
.L_83:
        /*0050*/ 	.byte	0x04, 0x1e
        /*0052*/ 	.short	(.L_85 - .L_84)
.L_84:
        /*0054*/ 	.word	0x00000000


	//----- nvinfo : EIATTR_CBANK_PARAM_SIZE
	.align		4
.L_85:
        /*0058*/ 	.byte	0x03, 0x19
        /*005a*/ 	.short	0x0018


	//----- nvinfo : EIATTR_PARAM_CBANK
	.align		4
        /*005c*/ 	.byte	0x04, 0x0a
        /*005e*/ 	.short	(.L_87 - .L_86)
	.align		4
.L_86:
        /*0060*/ 	.word	index@(.nv.constant0.slow_worker)
        /*0064*/ 	.short	0x0380
        /*0066*/ 	.short	0x0018


	//----- nvinfo : EIATTR_SW_WAR
	.align		4
.L_87:
        /*0068*/ 	.byte	0x04, 0x36
        /*006a*/ 	.short	(.L_89 - .L_88)
.L_88:
        /*006c*/ 	.word	0x00000008
.L_89:


//--------------------- .nv.info.floating         --------------------------
	.section	.nv.info.floating,"",@"SHT_CUDA_INFO"
	.sectionflags	@""
	.align	4


	//----- nvinfo : EIATTR_CUDA_API_VERSION
	.align		4
        /*0000*/ 	.byte	0x04, 0x37
        /*0002*/ 	.short	(.L_91 - .L_90)
.L_90:
        /*0004*/ 	.word	0x00000082


	//----- nvinfo : EIATTR_KPARAM_INFO
	.align		4
.L_91:
        /*0008*/ 	.byte	0x04, 0x17
        /*000a*/ 	.short	(.L_93 - .L_92)
.L_92:
        /*000c*/ 	.word	0x00000000
        /*0010*/ 	.short	0x0001
        /*0012*/ 	.short	0x0008
        /*0014*/ 	.byte	0x00, 0xf0, 0x21, 0x00


	//----- nvinfo : EIATTR_KPARAM_INFO
	.align		4
.L_93:
        /*0018*/ 	.byte	0x04, 0x17
        /*001a*/ 	.short	(.L_95 - .L_94)
.L_94:
        /*001c*/ 	.word	0x00000000
        /*0020*/ 	.short	0x0000
        /*0022*/ 	.short	0x0000
        /*0024*/ 	.byte	0x00, 0xf0, 0x11, 0x00


	//----- nvinfo : EIATTR_SPARSE_MMA_MASK
	.align		4
.L_95:
        /*0028*/ 	.byte	0x03, 0x50
        /*002a*/ 	.short	0x0000


	//----- nvinfo : EIATTR_MAXREG_COUNT
	.align		4
        /*002c*/ 	.byte	0x03, 0x1b
        /*002e*/ 	.short	0x00ff


	//----- nvinfo : EIATTR_EXTERNS
	.align		4
        /*0030*/ 	.byte	0x04, 0x0f
        /*0032*/ 	.short	(.L_97 - .L_96)


	//   ....[0]....
	.align		4
.L_96:
        /*0034*/ 	.word	index@(__assertfail)


	//----- nvinfo : EIATTR_MERCURY_ISA_VERSION
	.align		4
.L_97:
        /*0038*/ 	.byte	0x03, 0x5f
        /*003a*/ 	.short	0x0101


	//----- nvinfo : EIATTR_VRC_CTA_INIT_COUNT
	.align		4
        /*003c*/ 	.byte	0x02, 0x4a
	.zero		1
	.zero		1


	//----- nvinfo : EIATTR_SYSCALL_OFFSETS
	.align		4
        /*0040*/ 	.byte	0x04, 0x46
        /*0042*/ 	.short	(.L_99 - .L_98)


	//   ....[0]....
.L_98:
        /*0044*/ 	.word	0x00000190


	//   ....[1]....
        /*0048*/ 	.word	0x00000310


	//----- nvinfo : EIATTR_EXIT_INSTR_OFFSETS
	.align		4
.L_99:
        /*004c*/ 	.byte	0x04, 0x1c
        /*004e*/ 	.short	(.L_101 - .L_100)


	//   ....[0]....
.L_100:
        /*0050*/ 	.word	0x00000210


	//   ....[1]....
        /*0054*/ 	.word	0x00000320


	//----- nvinfo : EIATTR_CBANK_PARAM_SIZE
	.align		4
.L_101:
        /*0058*/ 	.byte	0x03, 0x19
        /*005a*/ 	.short	0x0010


	//----- nvinfo : EIATTR_PARAM_CBANK
	.align		4
        /*005c*/ 	.byte	0x04, 0x0a
        /*005e*/ 	.short	(.L_103 - .L_102)
	.align		4
.L_102:
        /*0060*/ 	.word	index@(.nv.constant0.floating)
        /*0064*/ 	.short	0x0380
        /*0066*/ 	.short	0x0010


	//----- nvinfo : EIATTR_SW_WAR
	.align		4
.L_103:
        /*0068*/ 	.byte	0x04, 0x36
        /*006a*/ 	.short	(.L_105 - .L_104)
.L_104:
        /*006c*/ 	.word	0x00000008
.L_105:


//--------------------- .nv.info.int_64bit        --------------------------
	.section	.nv.info.int_64bit,"",@"SHT_CUDA_INFO"
	.sectionflags	@""
	.align	4


	//----- nvinfo : EIATTR_CUDA_API_VERSION
	.align		4
        /*0000*/ 	.byte	0x04, 0x37
        /*0002*/ 	.short	(.L_107 - .L_106)
.L_106:
        /*0004*/ 	.word	0x00000082


	//----- nvinfo : EIATTR_KPARAM_INFO
	.align		4
.L_107:
        /*0008*/ 	.byte	0x04, 0x17
        /*000a*/ 	.short	(.L_109 - .L_108)
.L_108:
        /*000c*/ 	.word	0x00000000
        /*0010*/ 	.short	0x0003
        /*0012*/ 	.short	0x0018
        /*0014*/ 	.byte	0x00, 0xf0, 0x21, 0x00


	//----- nvinfo : EIATTR_KPARAM_INFO
	.align		4
.L_109:
        /*0018*/ 	.byte	0x04, 0x17
        /*001a*/ 	.short	(.L_111 - .L_110)
.L_110:
        /*001c*/ 	.word	0x00000000
        /*0020*/ 	.short	0x0002
        /*0022*/ 	.short	0x0010
        /*0024*/ 	.byte	0x00, 0xf0, 0x21, 0x00


	//----- nvinfo : EIATTR_KPARAM_INFO
	.align		4
.L_111:
        /*0028*/ 	.byte	0x04, 0x17
        /*002a*/ 	.short	(.L_113 - .L_112)
.L_112:
        /*002c*/ 	.word	0x00000000
        /*0030*/ 	.short	0x0001
        /*0032*/ 	.short	0x0008
        /*0034*/ 	.byte	0x00, 0xf0, 0x21, 0x00


	//----- nvinfo : EIATTR_KPARAM_INFO
	.align		4
.L_113:
        /*0038*/ 	.byte	0x04, 0x17
        /*003a*/ 	.short	(.L_115 - .L_114)
.L_114:
        /*003c*/ 	.word	0x00000000
        /*0040*/ 	.short	0x0000
        /*0042*/ 	.short	0x0000
        /*0044*/ 	.byte	0x00, 0xf0, 0x21, 0x00


	//----- nvinfo : EIATTR_SPARSE_MMA_MASK
	.align		4
.L_115:
        /*0048*/ 	.byte	0x03, 0x50
        /*004a*/ 	.short	0x0000


	//----- nvinfo : EIATTR_MAXREG_COUNT
	.align		4
        /*004c*/ 	.byte	0x03, 0x1b
        /*004e*/ 	.short	0x00ff


	//----- nvinfo : EIATTR_EXTERNS
	.align		4
        /*0050*/ 	.byte	0x04, 0x0f
        /*0052*/ 	.short	(.L_117 - .L_116)


	//   ....[0]....
	.align		4
.L_116:
        /*0054*/ 	.word	index@(__assertfail)


	//----- nvinfo : EIATTR_MERCURY_ISA_VERSION
	.align		4
.L_117:
        /*0058*/ 	.byte	0x03, 0x5f
        /*005a*/ 	.short	0x0101


	//----- nvinfo : EIATTR_VRC_CTA_INIT_COUNT
	.align		4
        /*005c*/ 	.byte	0x02, 0x4a
	.zero		1
	.zero		1


	//----- nvinfo : EIATTR_SYSCALL_OFFSETS
	.align		4
        /*0060*/ 	.byte	0x04, 0x46
        /*0062*/ 	.short	(.L_119 - .L_118)


	//   ....[0]....
.L_118:
        /*0064*/ 	.word	0x00000140


	//   ....[1]....
        /*0068*/ 	.word	0x00000280


	//   ....[2]....
        /*006c*/ 	.word	0x000003c0


	//   ....[3]....
        /*0070*/ 	.word	0x00000500


	//----- nvinfo : EIATTR_EXIT_INSTR_OFFSETS
	.align		4
.L_119:
        /*0074*/ 	.byte	0x04, 0x1c
        /*0076*/ 	.short	(.L_121 - .L_120)


	//   ....[0]....
.L_120:
        /*0078*/ 	.word	0x00000400


	//   ....[1]....
        /*007c*/ 	.word	0x00000510


	//----- nvinfo : EIATTR_CBANK_PARAM_SIZE
	.align		4
.L_121:
        /*0080*/ 	.byte	0x03, 0x19
        /*0082*/ 	.short	0x0020


	//----- nvinfo : EIATTR_PARAM_CBANK
	.align		4
        /*0084*/ 	.byte	0x04, 0x0a
        /*0086*/ 	.short	(.L_123 - .L_122)
	.align		4
.L_122:
        /*0088*/ 	.word	index@(.nv.constant0.int_64bit)
        /*008c*/ 	.short	0x0380
        /*008e*/ 	.short	0x0020


	//----- nvinfo : EIATTR_SW_WAR
	.align		4
.L_123:
        /*0090*/ 	.byte	0x04, 0x36
        /*0092*/ 	.short	(.L_125 - .L_124)
.L_124:
        /*0094*/ 	.word	0x00000008
.L_125:


//--------------------- .nv.info.int_32bit        --------------------------
	.section	.nv.info.int_32bit,"",@"SHT_CUDA_INFO"
	.sectionflags	@""
	.align	4


	//----- nvinfo : EIATTR_CUDA_API_VERSION
	.align		4
        /*0000*/ 	.byte	0x04, 0x37
        /*0002*/ 	.short	(.L_127 - .L_126)
.L_126:
        /*0004*/ 	.word	0x00000082


	//----- nvinfo : EIATTR_KPARAM_INFO
	.align		4
.L_127:
        /*0008*/ 	.byte	0x04, 0x17
        /*000a*/ 	.short	(.L_129 - .L_128)
.L_128:
        /*000c*/ 	.word	0x00000000
        /*0010*/ 	.short	0x0003
        /*0012*/ 	.short	0x000c
        /*0014*/ 	.byte	0x00, 0xf0, 0x11, 0x00


	//----- nvinfo : EIATTR_KPARAM_INFO
	.align		4
.L_129:
        /*0018*/ 	.byte	0x04, 0x17
        /*001a*/ 	.short	(.L_131 - .L_130)
.L_130:
        /*001c*/ 	.word	0x00000000
        /*0020*/ 	.short	0x0002
        /*0022*/ 	.short	0x0008
        /*0024*/ 	.byte	0x00, 0xf0, 0x11, 0x00


	//----- nvinfo : EIATTR_KPARAM_INFO
	.align		4
.L_131:
        /*0028*/ 	.byte	0x04, 0x17
        /*002a*/ 	.short	(.L_133 - .L_132)
.L_132:
        /*002c*/ 	.word	0x00000000
        /*0030*/ 	.short	0x0001
        /*0032*/ 	.short	0x0004
        /*0034*/ 	.byte	0x00, 0xf0, 0x11, 0x00


	//----- nvinfo : EIATTR_KPARAM_INFO
	.align		4
.L_133:
        /*0038*/ 	.byte	0x04, 0x17
        /*003a*/ 	.short	(.L_135 - .L_134)
.L_134:
        /*003c*/ 	.word	0x00000000
        /*0040*/ 	.short	0x0000
        /*0042*/ 	.short	0x0000
        /*0044*/ 	.byte	0x00, 0xf0, 0x11, 0x00


	//----- nvinfo : EIATTR_SPARSE_MMA_MASK
	.align		4
.L_135:
        /*0048*/ 	.byte	0x03, 0x50
        /*004a*/ 	.short	0x0000


	//----- nvinfo : EIATTR_MAXREG_COUNT
	.align		4
        /*004c*/ 	.byte	0x03, 0x1b
        /*004e*/ 	.short	0x00ff


	//----- nvinfo : EIATTR_EXTERNS
	.align		4
        /*0050*/ 	.byte	0x04, 0x0f
        /*0052*/ 	.short	(.L_137 - .L_136)


	//   ....[0]....
	.align		4
.L_136:
        /*0054*/ 	.word	index@(__assertfail)


	//----- nvinfo : EIATTR_MERCURY_ISA_VERSION
	.align		4
.L_137:
        /*0058*/ 	.byte	0x03, 0x5f
        /*005a*/ 	.short	0x0101


	//----- nvinfo : EIATTR_VRC_CTA_INIT_COUNT
	.align		4
        /*005c*/ 	.byte	0x02, 0x4a
	.zero		1
	.zero		1


	//----- nvinfo : EIATTR_SYSCALL_OFFSETS
	.align		4
        /*0060*/ 	.byte	0x04, 0x46
        /*0062*/ 	.short	(.L_139 - .L_138)


	//   ....[0]....
.L_138:
        /*0064*/ 	.word	0x00000130


	//   ....[1]....
        /*0068*/ 	.word	0x00000260


	//   ....[2]....
        /*006c*/ 	.word	0x00000390


	//   ....[3]....
        /*0070*/ 	.word	0x000004c0


	//----- nvinfo : EIATTR_EXIT_INSTR_OFFSETS
	.align		4
.L_139:
        /*0074*/ 	.byte	0x04, 0x1c
        /*0076*/ 	.short	(.L_141 - .L_140)


	//   ....[0]....
.L_140:
        /*0078*/ 	.word	0x000003c0


	//   ....[1]....
        /*007c*/ 	.word	0x000004d0


	//----- nvinfo : EIATTR_CBANK_PARAM_SIZE
	.align		4
.L_141:
        /*0080*/ 	.byte	0x03, 0x19
        /*0082*/ 	.short	0x0010


	//----- nvinfo : EIATTR_PARAM_CBANK
	.align		4
        /*0084*/ 	.byte	0x04, 0x0a
        /*0086*/ 	.short	(.L_143 - .L_142)
	.align		4
.L_142:
        /*0088*/ 	.word	index@(.nv.constant0.int_32bit)
        /*008c*/ 	.short	0x0380
        /*008e*/ 	.short	0x0010


	//----- nvinfo : EIATTR_SW_WAR
	.align		4
.L_143:
        /*0090*/ 	.byte	0x04, 0x36
        /*0092*/ 	.short	(.L_145 - .L_144)
.L_144:
        /*0094*/ 	.word	0x00000008
.L_145:


//--------------------- .nv.info.int_16bit        --------------------------
	.section	.nv.info.int_16bit,"",@"SHT_CUDA_INFO"
	.sectionflags	@""
	.align	4


	//----- nvinfo : EIATTR_CUDA_API_VERSION
	.align		4
        /*0000*/ 	.byte	0x04, 0x37
        /*0002*/ 	.short	(.L_147 - .L_146)
.L_146:
        /*0004*/ 	.word	0x00000082


	//----- nvinfo : EIATTR_KPARAM_INFO
	.align		4
.L_147:
        /*0008*/ 	.byte	0x04, 0x17
        /*000a*/ 	.short	(.L_149 - .L_148)
.L_148:
        /*000c*/ 	.word	0x00000000
        /*0010*/ 	.short	0x0003
        /*0012*/ 	.short	0x0006
        /*0014*/ 	.byte	0x00, 0xf0, 0x09, 0x00


	//----- nvinfo : EIATTR_KPARAM_INFO
	.align		4
.L_149:
        /*0018*/ 	.byte	0x04, 0x17
        /*001a*/ 	.short	(.L_151 - .L_150)
.L_150:
        /*001c*/ 	.word	0x00000000
        /*0020*/ 	.short	0x0002
        /*0022*/ 	.short	0x0004
        /*0024*/ 	.byte	0x00, 0xf0, 0x09, 0x00


	//----- nvinfo : EIATTR_KPARAM_INFO
	.align		4
.L_151:
        /*0028*/ 	.byte	0x04, 0x17
        /*002a*/ 	.short	(.L_153 - .L_152)
.L_152:
        /*002c*/ 	.word	0x00000000
        /*0030*/ 	.short	0x0001
        /*0032*/ 	.short	0x0002
        /*0034*/ 	.byte	0x00, 0xf0, 0x09, 0x00


	//----- nvinfo : EIATTR_KPARAM_INFO
	.align		4
.L_153:
        /*0038*/ 	.byte	0x04, 0x17
        /*003a*/ 	.short	(.L_155 - .L_154)
.L_154:
        /*003c*/ 	.word	0x00000000
        /*0040*/ 	.short	0x0000
        /*0042*/ 	.short	0x0000
        /*0044*/ 	.byte	0x00, 0xf0, 0x09, 0x00


	//----- nvinfo : EIATTR_SPARSE_MMA_MASK
	.align		4
.L_155:
        /*0048*/ 	.byte	0x03, 0x50
        /*004a*/ 	.short	0x0000


	//----- nvinfo : EIATTR_MAXREG_COUNT
	.align		4
        /*004c*/ 	.byte	0x03, 0x1b
        /*004e*/ 	.short	0x00ff


	//----- nvinfo : EIATTR_EXTERNS
	.align		4
        /*0050*/ 	.byte	0x04, 0x0f
        /*0052*/ 	.short	(.L_157 - .L_156)


	//   ....[0]....
	.align		4
.L_156:
        /*0054*/ 	.word	index@(__assertfail)


	//----- nvinfo : EIATTR_MERCURY_ISA_VERSION
	.align		4
.L_157:
        /*0058*/ 	.byte	0x03, 0x5f
        /*005a*/ 	.short	0x0101


	//----- nvinfo : EIATTR_VRC_CTA_INIT_COUNT
	.align		4
        /*005c*/ 	.byte	0x02, 0x4a
	.zero		1
	.zero		1


	//----- nvinfo : EIATTR_SYSCALL_OFFSETS
	.align		4
        /*0060*/ 	.byte	0x04, 0x46
        /*0062*/ 	.short	(.L_159 - .L_158)


	//   ....[0]....
.L_158:
        /*0064*/ 	.word	0x00000140


	//   ....[1]....
        /*0068*/ 	.word	0x00000280


	//   ....[2]....
        /*006c*/ 	.word	0x000003c0


	//   ....[3]....
        /*0070*/ 	.word	0x00000500


	//----- nvinfo : EIATTR_EXIT_INSTR_OFFSETS
	.align		4
.L_159:
        /*0074*/ 	.byte	0x04, 0x1c
        /*0076*/ 	.short	(.L_161 - .L_160)


	//   ....[0]....
.L_160:
        /*0078*/ 	.word	0x00000400


	//   ....[1]....
        /*007c*/ 	.word	0x00000510


	//----- nvinfo : EIATTR_CBANK_PARAM_SIZE
	.align		4
.L_161:
        /*0080*/ 	.byte	0x03, 0x19
        /*0082*/ 	.short	0x0008


	//----- nvinfo : EIATTR_PARAM_CBANK
	.align		4
        /*0084*/ 	.byte	0x04, 0x0a
        /*0086*/ 	.short	(.L_163 - .L_162)
	.align		4
.L_162:
        /*0088*/ 	.word	index@(.nv.constant0.int_16bit)
        /*008c*/ 	.short	0x0380
        /*008e*/ 	.short	0x0008


	//----- nvinfo : EIATTR_SW_WAR
	.align		4
.L_163:
        /*0090*/ 	.byte	0x04, 0x36
        /*0092*/ 	.short	(.L_165 - .L_164)
.L_164:
        /*0094*/ 	.word	0x00000008
.L_165:


//--------------------- .nv.info.int_8bit         --------------------------
	.section	.nv.info.int_8bit,"",@"SHT_CUDA_INFO"
	.sectionflags	@""
	.align	4


	//----- nvinfo : EIATTR_CUDA_API_VERSION
	.align		4
        /*0000*/ 	.byte	0x04, 0x37
        /*0002*/ 	.short	(.L_167 - .L_166)
.L_166:
        /*0004*/ 	.word	0x00000082


	//----- nvinfo : EIATTR_KPARAM_INFO
	.align		4
.L_167:
        /*0008*/ 	.byte	0x04, 0x17
        /*000a*/ 	.short	(.L_169 - .L_168)
.L_168:
        /*000c*/ 	.word	0x00000000
        /*0010*/ 	.short	0x0003
        /*0012*/ 	.short	0x0003
        /*0014*/ 	.byte	0x00, 0xf0, 0x05, 0x00


	//----- nvinfo : EIATTR_KPARAM_INFO
	.align		4
.L_169:
        /*0018*/ 	.byte	0x04, 0x17
        /*001a*/ 	.short	(.L_171 - .L_170)
.L_170:
        /*001c*/ 	.word	0x00000000
        /*0020*/ 	.short	0x0002
        /*0022*/ 	.short	0x0002
        /*0024*/ 	.byte	0x00, 0xf0, 0x05, 0x00


	//----- nvinfo : EIATTR_KPARAM_INFO
	.align		4
.L_171:
        /*0028*/ 	.byte	0x04, 0x17
        /*002a*/ 	.short	(.L_173 - .L_172)
.L_172:
        /*002c*/ 	.word	0x00000000
        /*0030*/ 	.short	0x0001
        /*0032*/ 	.short	0x0001
        /*0034*/ 	.byte	0x00, 0xf0, 0x05, 0x00


	//----- nvinfo : EIATTR_KPARAM_INFO
	.align		4
.L_173:
        /*0038*/ 	.byte	0x04, 0x17
        /*003a*/ 	.short	(.L_175 - .L_174)
.L_174:
        /*003c*/ 	.word	0x00000000
        /*0040*/ 	.short	0x0000
        /*0042*/ 	.short	0x0000
        /*0044*/ 	.byte	0x00, 0xf0, 0x05, 0x00


	//----- nvinfo : EIATTR_SPARSE_MMA_MASK
	.align		4
.L_175:
        /*0048*/ 	.byte	0x03, 0x50
        /*004a*/ 	.short	0x0000


	//----- nvinfo : EIATTR_MAXREG_COUNT
	.align		4
        /*004c*/ 	.byte	0x03, 0x1b
        /*004e*/ 	.short	0x00ff


	//----- nvinfo : EIATTR_EXTERNS
	.align		4
        /*0050*/ 	.byte	0x04, 0x0f
        /*0052*/ 	.short	(.L_177 - .L_176)


	//   ....[0]....
	.align		4
.L_176:
        /*0054*/ 	.word	index@(__assertfail)


	//----- nvinfo : EIATTR_MERCURY_ISA_VERSION
	.align		4
.L_177:
        /*0058*/ 	.byte	0x03, 0x5f
        /*005a*/ 	.short	0x0101


	//----- nvinfo : EIATTR_VRC_CTA_INIT_COUNT
	.align		4
        /*005c*/ 	.byte	0x02, 0x4a
	.zero		1
	.zero		1


	//----- nvinfo : EIATTR_SYSCALL_OFFSETS
	.align		4
        /*0060*/ 	.byte	0x04, 0x46
        /*0062*/ 	.short	(.L_179 - .L_178)


	//   ....[0]....
.L_178:
        /*0064*/ 	.word	0x00000140


	//   ....[1]....
        /*0068*/ 	.word	0x00000280


	//   ....[2]....
        /*006c*/ 	.word	0x000003b0


	//   ....[3]....
        /*0070*/ 	.word	0x000004e0


	//----- nvinfo : EIATTR_EXIT_INSTR_OFFSETS
	.align		4
.L_179:
        /*0074*/ 	.byte	0x04, 0x1c
        /*0076*/ 	.short	(.L_181 - .L_180)


	//   ....[0]....
.L_180:
        /*0078*/ 	.word	0x000003e0


	//   ....[1]....
        /*007c*/ 	.word	0x000004f0


	//----- nvinfo : EIATTR_CBANK_PARAM_SIZE
	.align		4
.L_181:
        /*0080*/ 	.byte	0x03, 0x19
        /*0082*/ 	.short	0x0004


	//----- nvinfo : EIATTR_PARAM_CBANK
	.align		4
        /*0084*/ 	.byte	0x04, 0x0a
        /*0086*/ 	.short	(.L_183 - .L_182)
	.align		4
.L_182:
        /*0088*/ 	.word	index@(.nv.constant0.int_8bit)
        /*008c*/ 	.short	0x0380
        /*008e*/ 	.short	0x0004


	//----- nvinfo : EIATTR_SW_WAR
	.align		4
.L_183:
        /*0090*/ 	.byte	0x04, 0x36
        /*0092*/ 	.short	(.L_185 - .L_184)
.L_184:
        /*0094*/ 	.word	0x00000008
.L_185:


//--------------------- .nv.info.sin_kernel       --------------------------
	.section	.nv.info.sin_kernel,"",@"SHT_CUDA_INFO"
	.sectionflags	@""
	.align	4


	//----- nvinfo : EIATTR_CUDA_API_VERSION
	.align		4
        /*0000*/ 	.byte	0x04, 0x37
        /*0002*/ 	.short	(.L_187 - .L_186)
.L_186:
        /*0004*/ 	.word	0x00000082


	//----- nvinfo : EIATTR_KPARAM_INFO
	.align		4
.L_187:
        /*0008*/ 	.byte	0x04, 0x17
        /*000a*/ 	.short	(.L_189 - .L_188)
.L_188:
        /*000c*/ 	.word	0x00000000
        /*0010*/ 	.short	0x0002
        /*0012*/ 	.short	0x0010
        /*0014*/ 	.byte	0x00, 0xf0, 0x21, 0x00


	//----- nvinfo : EIATTR_KPARAM_INFO
	.align		4
.L_189:
        /*0018*/ 	.byte	0x04, 0x17
        /*001a*/ 	.short	(.L_191 - .L_190)
.L_190:
        /*001c*/ 	.word	0x00000000
        /*0020*/ 	.short	0x0001
        /*0022*/ 	.short	0x0008
        /*0024*/ 	.byte	0x00, 0xf5, 0x21, 0x00


	//----- nvinfo : EIATTR_KPARAM_INFO
	.align		4
.L_191:
        /*0028*/ 	.byte	0x04, 0x17
        /*002a*/ 	.short	(.L_193 - .L_192)
.L_192:
        /*002c*/ 	.word	0x00000000
        /*0030*/ 	.short	0x0000
        /*0032*/ 	.short	0x0000
        /*0034*/ 	.byte	0x00, 0xf5, 0x21, 0x00


	//----- nvinfo : EIATTR_SPARSE_MMA_MASK
	.align		4
.L_193:
        /*0038*/ 	.byte	0x03, 0x50
        /*003a*/ 	.short	0x0000


	//----- nvinfo : EIATTR_MAXREG_COUNT
	.align		4
        /*003c*/ 	.byte	0x03, 0x1b
        /*003e*/ 	.short	0x00ff


	//----- nvinfo : EIATTR_MERCURY_ISA_VERSION
	.align		4
        /*0040*/ 	.byte	0x03, 0x5f
        /*0042*/ 	.short	0x0101


	//----- nvinfo : EIATTR_VRC_CTA_INIT_COUNT
	.align		4
        /*0044*/ 	.byte	0x02, 0x4a
	.zero		1
	.zero		1


	//----- nvinfo : EIATTR_EXIT_INSTR_OFFSETS
	.align		4
        /*0048*/ 	.byte	0x04, 0x1c
        /*004a*/ 	.short	(.L_195 - .L_194)


	//   ....[0]....
.L_194:
        /*004c*/ 	.word	0x00000080


	//   ....[1]....
        /*0050*/ 	.word	0x000008f0


	//----- nvinfo : EIATTR_CRS_STACK_SIZE
	.align		4
.L_195:
        /*0054*/ 	.byte	0x04, 0x1e
        /*0056*/ 	.short	(.L_197 - .L_196)
.L_196:
        /*0058*/ 	.word	0x00000000


	//----- nvinfo : EIATTR_CBANK_PARAM_SIZE
	.align		4
.L_197:
        /*005c*/ 	.byte	0x03, 0x19
        /*005e*/ 	.short	0x0018


	//----- nvinfo : EIATTR_PARAM_CBANK
	.align		4
        /*0060*/ 	.byte	0x04, 0x0a
        /*0062*/ 	.short	(.L_199 - .L_198)
	.align		4
.L_198:
        /*0064*/ 	.word	index@(.nv.constant0.sin_kernel)
        /*0068*/ 	.short	0x0380
        /*006a*/ 	.short	0x0018


	//----- nvinfo : EIATTR_SW_WAR
	.align		4
.L_199:
        /*006c*/ 	.byte	0x04, 0x36
        /*006e*/ 	.short	(.L_201 - .L_200)
.L_200:
        /*0070*/ 	.word	0x00000008
.L_201:


//--------------------- .nv.info.halfs            --------------------------
	.section	.nv.info.halfs,"",@"SHT_CUDA_INFO"
	.sectionflags	@""
	.align	4


	//----- nvinfo : EIATTR_CUDA_API_VERSION
	.align		4
        /*0000*/ 	.byte	0x04, 0x37
        /*0002*/ 	.short	(.L_203 - .L_202)
.L_202:
        /*0004*/ 	.word	0x00000082


	//----- nvinfo : EIATTR_KPARAM_INFO
	.align		4
.L_203:
        /*0008*/ 	.byte	0x04, 0x17
        /*000a*/ 	.short	(.L_205 - .L_204)
.L_204:
        /*000c*/ 	.word	0x00000000
        /*0010*/ 	.short	0x0000
        /*0012*/ 	.short	0x0000
        /*0014*/ 	.byte	0x00, 0xf0, 0x09, 0x00


	//----- nvinfo : EIATTR_SPARSE_MMA_MASK
	.align		4
.L_205:
        /*0018*/ 	.byte	0x03, 0x50
        /*001a*/ 	.short	0x0000


	//----- nvinfo : EIATTR_MAXREG_COUNT
	.align		4
        /*001c*/ 	.byte	0x03, 0x1b
        /*001e*/ 	.short	0x00ff


	//----- nvinfo : EIATTR_EXTERNS
	.align		4
        /*0020*/ 	.byte	0x04, 0x0f
        /*0022*/ 	.short	(.L_207 - .L_206)


	//   ....[0]....
	.align		4
.L_206:
        /*0024*/ 	.word	index@(__assertfail)


	//----- nvinfo : EIATTR_MERCURY_ISA_VERSION
	.align		4
.L_207:
        /*0028*/ 	.byte	0x03, 0x5f
        /*002a*/ 	.short	0x0101


	//----- nvinfo : EIATTR_VRC_CTA_INIT_COUNT
	.align		4
        /*002c*/ 	.byte	0x02, 0x4a
	.zero		1
	.zero		1


	//----- nvinfo : EIATTR_SYSCALL_OFFSETS
	.align		4
        /*0030*/ 	.byte	0x04, 0x46
        /*0032*/ 	.short	(.L_209 - .L_208)


	//   ....[0]....
.L_208:
        /*0034*/ 	.word	0x00000140


	//----- nvinfo : EIATTR_EXIT_INSTR_OFFSETS
	.align		4
.L_209:
        /*0038*/ 	.byte	0x04, 0x1c
        /*003a*/ 	.short	(.L_211 - .L_210)


	//   ....[0]....
.L_210:
        /*003c*/ 	.word	0x00000040


	//   ....[1]....
        /*0040*/ 	.word	0x00000150


	//----- nvinfo : EIATTR_CBANK_PARAM_SIZE
	.align		4
.L_211:
        /*0044*/ 	.byte	0x03, 0x19
        /*0046*/ 	.short	0x0002


	//----- nvinfo : EIATTR_PARAM_CBANK
	.align		4
        /*0048*/ 	.byte	0x04, 0x0a
        /*004a*/ 	.short	(.L_213 - .L_212)
	.align		4
.L_212:
        /*004c*/ 	.word	index@(.nv.constant0.halfs)
        /*0050*/ 	.short	0x0380
        /*0052*/ 	.short	0x0002


	//----- nvinfo : EIATTR_SW_WAR
	.align		4
.L_213:
        /*0054*/ 	.byte	0x04, 0x36
        /*0056*/ 	.short	(.L_215 - .L_214)
.L_214:
        /*0058*/ 	.word	0x00000008
.L_215:


//--------------------- .nv.callgraph             --------------------------
	.section	.nv.callgraph,"",@"SHT_CUDA_CALLGRAPH"
	.align	4
	.sectionentsize	8
	.align		4
        /*0000*/ 	.word	0x00000000
	.align		4
        /*0004*/ 	.word	0xffffffff
	.align		4
        /*0008*/ 	.word	index@(floating)
	.align		4
        /*000c*/ 	.word	index@(__assertfail)
	.align		4
        /*0010*/ 	.word	index@(int_64bit)
	.align		4
        /*0014*/ 	.word	index@(__assertfail)
	.align		4
        /*0018*/ 	.word	index@(int_32bit)
	.align		4
        /*001c*/ 	.word	index@(__assertfail)
	.align		4
        /*0020*/ 	.word	index@(int_16bit)
	.align		4
        /*0024*/ 	.word	index@(__assertfail)
	.align		4
        /*0028*/ 	.word	index@(int_8bit)
	.align		4
        /*002c*/ 	.word	index@(__assertfail)
	.align		4
        /*0030*/ 	.word	index@(halfs)
	.align		4
        /*0034*/ 	.word	index@(__assertfail)
	.align		4
        /*0038*/ 	.word	0x00000000
	.align		4
        /*003c*/ 	.word	0xfffffffe
	.align		4
        /*0040*/ 	.word	0x00000000
	.align		4
        /*0044*/ 	.word	0xfffffffd
	.align		4
        /*0048*/ 	.word	0x00000000
	.align		4
        /*004c*/ 	.word	0xfffffffc


//--------------------- .nv.constant4             --------------------------
	.section	.nv.constant4,"a",@progbits
	.align	8
	.align		8
.nv.constant4:
        /*0000*/ 	.dword	__unnamed_1
	.align		8
        /*0008*/ 	.dword	__unnamed_2
	.align		8
        /*0010*/ 	.dword	__unnamed_3
	.align		8
        /*0018*/ 	.dword	__unnamed_4
	.align		8
        /*0020*/ 	.dword	__unnamed_5
	.align		8
        /*0028*/ 	.dword	__unnamed_6
	.align		8
        /*0030*/ 	.dword	$str
	.align		8
        /*0038*/ 	.dword	$str$1
	.align		8
        /*0040*/ 	.dword	$str$2
	.align		8
        /*0048*/ 	.dword	$str$3
	.align		8
        /*0050*/ 	.dword	$str$4
	.align		8
        /*0058*/ 	.dword	$str$5
	.align		8
        /*0060*/ 	.dword	$str$6
	.align		8
        /*0068*/ 	.dword	$str$7
	.align		8
        /*0070*/ 	.dword	$str$8
	.align		8
        /*0078*/ 	.dword	$str$9
	.align		8
        /*0080*/ 	.dword	$str$10
	.align		8
        /*0088*/ 	.dword	$str$11
	.align		8
        /*0090*/ 	.dword	$str$12
	.align		8
        /*0098*/ 	.dword	$str$13
	.align		8
        /*00a0*/ 	.dword	$str$14
	.align		8
        /*00a8*/ 	.dword	$str$15
	.align		8
        /*00b0*/ 	.dword	$str$16
	.align		8
        /*00b8*/ 	.dword	__cudart_i2opi_f
	.align		8
        /*00c0*/ 	.dword	__assertfail


//--------------------- .text.slow_worker         --------------------------
	.section	.text.slow_worker,"ax",@progbits
	.align	128
        .global         slow_worker
        .type           slow_worker,@function
        .size           slow_worker,(.L_x_65 - slow_worker)
        .other          slow_worker,@"STO_CUDA_ENTRY STV_DEFAULT"
slow_worker:
.text.slow_worker:
[----:B------:R-:W-:Y:S08]  /*0000*/  LDC R1, c[0x0][0x37c] ;  /* 0x0000df00ff017b82 */ /* 0x000ff00000000800 */
[----:B------:R-:W0:Y:S01]  /*0010*/  LDC R8, c[0x0][0x388] ;  /* 0x0000e200ff087b82 */ /* 0x000e220000000800 */
[----:B------:R-:W-:Y:S01]  /*0020*/  IMAD.MOV.U32 R0, RZ, RZ, RZ ;  /* 0x000000ffff007224 */ /* 0x000fe200078e00ff */
[----:B------:R-:W1:Y:S01]  /*0030*/  LDCU.64 UR8, c[0x0][0x358] ;  /* 0x00006b00ff0877ac */ /* 0x000e620008000a00 */
[----:B------:R-:W2:Y:S05]  /*0040*/  LDCU UR11, c[0x0][0x38c] ;  /* 0x00007180ff0b77ac */ /* 0x000eaa0008000800 */
[----:B------:R-:W3:Y:S01]  /*0050*/  LDC.64 R2, c[0x0][0x380] ;  /* 0x0000e000ff027b82 */ /* 0x000ee20000000a00 */
[----:B------:R-:W-:Y:S01]  /*0060*/  UMOV UR10, 0xf ;  /* 0x0000000f000a7882 */ /* 0x000fe20000000000 */
[----:B------:R-:W-:-:S05]  /*0070*/  UMOV UR4, URZ ;  /* 0x000000ff00047c82 */ /* 0x000fca0008000000 */
.L_x_32:
[----:B------:R-:W-:Y:S01]  /*0080*/  UIADD3 UR12, UP0, UPT, UR10, -0xf, URZ ;  /* 0xfffffff10a0c7890 */ /* 0x000fe2000ff1e0ff */
[----:B------:R-:W4:Y:S03]  /*0090*/  LDCU.64 UR6, c[0x0][0x388] ;  /* 0x00007100ff0677ac */ /* 0x000f260008000a00 */
[----:B------:R-:W-:-:S04]  /*00a0*/  UIADD3.X UR13, UPT, UPT, UR4, -0x1, URZ, UP0, !UPT ;  /* 0xffffffff040d7890 */ /* 0x000fc800087fe4ff */
[----:B--2---:R-:W-:-:S04]  /*00b0*/  ULOP3.LUT UR5, UR13, UR11, URZ, 0xfc, !UPT ;  /* 0x0000000b0d057292 */ /* 0x004fc8000f8efcff */
[----:B------:R-:W-:-:S09]  /*00c0*/  UISETP.NE.U32.AND UP0, UPT, UR5, URZ, UPT ;  /* 0x000000ff0500728c */ /* 0x000fd2000bf05070 */
[----:B----4-:R-:W-:Y:S05]  /*00d0*/  BRA.U UP0, `(.L_x_0) ;  /* 0x0000000100507547 */ /* 0x010fea000b800000 */
[----:B0-----:R-:W0:Y:S01]  /*00e0*/  I2F.U32.RP R6, R8 ;  /* 0x0000000800067306 */ /* 0x001e220000209000 */
[----:B------:R-:W-:-:S07]  /*00f0*/  ISETP.NE.U32.AND P1, PT, R8, RZ, PT ;  /* 0x000000ff0800720c */ /* 0x000fce0003f25070 */
[----:B0-----:R-:W0:Y:S02]  /*0100*/  MUFU.RCP R6, R6 ;  /* 0x0000000600067308 */ /* 0x001e240000001000 */
[----:B0-----:R-:W-:-:S06]  /*0110*/  VIADD R4, R6, 0xffffffe ;  /* 0x0ffffffe06047836 */ /* 0x001fcc0000000000 */
[----:B------:R0:W2:Y:S02]  /*0120*/  F2I.FTZ.U32.TRUNC.NTZ R5, R4 ;  /* 0x0000000400057305 */ /* 0x0000a4000021f000 */
[----:B0-----:R-:W-:Y:S01]  /*0130*/  IMAD.MOV.U32 R4, RZ, RZ, RZ ;  /* 0x000000ffff047224 */ /* 0x001fe200078e00ff */
[----:B--2---:R-:W-:-:S05]  /*0140*/  IADD3 R7, PT, PT, RZ, -R5, RZ ;  /* 0x80000005ff077210 */ /* 0x004fca0007ffe0ff */
[----:B------:R-:W-:-:S04]  /*0150*/  IMAD R7, R7, R8, RZ ;  /* 0x0000000807077224 */ /* 0x000fc800078e02ff */
[----:B------:R-:W-:-:S06]  /*0160*/  IMAD.HI.U32 R5, R5, R7, R4 ;  /* 0x0000000705057227 */ /* 0x000fcc00078e0004 */
[----:B------:R-:W-:-:S04]  /*0170*/  IMAD.HI.U32 R5, R5, UR12, RZ ;  /* 0x0000000c05057c27 */ /* 0x000fc8000f8e00ff */
[----:B------:R-:W-:-:S04]  /*0180*/  IMAD.MOV R5, RZ, RZ, -R5 ;  /* 0x000000ffff057224 */ /* 0x000fc800078e0a05 */
[----:B------:R-:W-:Y:S02]  /*0190*/  IMAD R7, R8, R5, UR12 ;  /* 0x0000000c08077e24 */ /* 0x000fe4000f8e0205 */
[----:B------:R-:W-:-:S03]  /*01a0*/  HFMA2 R5, -RZ, RZ, 0, 0 ;  /* 0x00000000ff057431 */ /* 0x000fc600000001ff */
[----:B------:R-:W-:-:S13]  /*01b0*/  ISETP.GE.U32.AND P0, PT, R7, R8, PT ;  /* 0x000000080700720c */ /* 0x000fda0003f06070 */
[----:B------:R-:W-:-:S04]  /*01c0*/  @P0 IADD3 R7, PT, PT, R7, -R8, RZ ;  /* 0x8000000807070210 */ /* 0x000fc80007ffe0ff */
[----:B------:R-:W-:-:S13]  /*01d0*/  ISETP.GE.U32.AND P0, PT, R7, R8, PT ;  /* 0x000000080700720c */ /* 0x000fda0003f06070 */
[----:B------:R-:W-:Y:S01]  /*01e0*/  @P0 IMAD.IADD R7, R7, 0x1, -R8 ;  /* 0x0000000107070824 */ /* 0x000fe200078e0a08 */
[----:B------:R-:W-:-:S05]  /*01f0*/  @!P1 LOP3.LUT R7, RZ, R8, RZ, 0x33, !PT ;  /* 0x00000008ff079212 */ /* 0x000fca00078e33ff */
[----:B------:R-:W-:Y:S01]  /*0200*/  IMAD.MOV.U32 R4, RZ, RZ, R7 ;  /* 0x000000ffff047224 */ /* 0x000fe200078e0007 */
[----:B------:R-:W-:Y:S06]  /*0210*/  BRA `(.L_x_1) ;  /* 0x0000000000107947 */ /* 0x000fec0003800000 */
.L_x_0:
[----:B------:R-:W-:Y:S01]  /*0220*/  IMAD.U32 R9, RZ, RZ, UR12 ;  /* 0x0000000cff097e24 */ /* 0x000fe2000f8e00ff */
[----:B------:R-:W-:Y:S01]  /*0230*/  MOV R10, 0x260 ;  /* 0x00000260000a7802 */ /* 0x000fe20000000f00 */
[----:B------:R-:W-:-:S07]  /*0240*/  IMAD.U32 R11, RZ, RZ, UR13 ;  /* 0x0000000dff0b7e24 */ /* 0x000fce000f8e00ff */
[----:B01-3--:R-:W-:Y:S05]  /*0250*/  CALL.REL.NOINC `($__internal_0_$__cuda_sm20_rem_u64) ;  /* 0x0000001c00a87944 */ /* 0x00bfea0003c00000 */
.L_x_1:
[----:B---3--:R-:W-:-:S04]  /*0260*/  LEA R6, P0, R4, R2, 0x2 ;  /* 0x0000000204067211 */ /* 0x008fc800078010ff */
[----:B------:R-:W-:-:S06]  /*0270*/  LEA.HI.X R7, R4, R3, R5, 0x2, P0 ;  /* 0x0000000304077211 */ /* 0x000fcc00000f1405 */
[----:B-1----:R-:W2:Y:S01]  /*0280*/  LDG.E R7, desc[UR8][R6.64] ;  /* 0x0000000806077981 */ /* 0x002ea2000c1e1900 */
[----:B------:R-:W-:-:S04]  /*0290*/  UIADD3 UR12, UP0, UPT, UR10, -0xe, URZ ;  /* 0xfffffff20a0c7890 */ /* 0x000fc8000ff1e0ff */
[----:B------:R-:W-:-:S04]  /*02a0*/  UIADD3.X UR13, UPT, UPT, UR4, -0x1, URZ, UP0, !UPT ;  /* 0xffffffff040d7890 */ /* 0x000fc800087fe4ff */
[----:B------:R-:W-:-:S04]  /*02b0*/  ULOP3.LUT UR5, UR13, UR11, URZ, 0xfc, !UPT ;  /* 0x0000000b0d057292 */ /* 0x000fc8000f8efcff */
[----:B------:R-:W-:Y:S01]  /*02c0*/  UISETP.NE.U32.AND UP0, UPT, UR5, URZ, UPT ;  /* 0x000000ff0500728c */ /* 0x000fe2000bf05070 */
[----:B--2---:R-:W-:-:S08]  /*02d0*/  FADD R0, R7, R0 ;  /* 0x0000000007007221 */ /* 0x004fd00000000000 */
[----:B------:R-:W-:Y:S05]  /*02e0*/  BRA.U UP0, `(.L_x_2) ;  /* 0x00000001004c7547 */ /* 0x000fea000b800000 */
[----:B------:R-:W0:Y:S01]  /*02f0*/  I2F.U32.RP R6, R8 ;  /* 0x0000000800067306 */ /* 0x000e220000209000 */
[----:B------:R-:W-:Y:S01]  /*0300*/  IMAD.MOV.U32 R4, RZ, RZ, RZ ;  /* 0x000000ffff047224 */ /* 0x000fe200078e00ff */
[----:B------:R-:W-:-:S06]  /*0310*/  ISETP.NE.U32.AND P1, PT, R8, RZ, PT ;  /* 0x000000ff0800720c */ /* 0x000fcc0003f25070 */
[----:B0-----:R-:W0:Y:S02]  /*0320*/  MUFU.RCP R6, R6 ;  /* 0x0000000600067308 */ /* 0x001e240000001000 */
[----:B0-----:R-:W-:-:S06]  /*0330*/  IADD3 R7, PT, PT, R6, 0xffffffe, RZ ;  /* 0x0ffffffe06077810 */ /* 0x001fcc0007ffe0ff */
[----:B------:R-:W0:Y:S02]  /*0340*/  F2I.FTZ.U32.TRUNC.NTZ R5, R7 ;  /* 0x0000000700057305 */ /* 0x000e24000021f000 */
[----:B0-----:R-:W-:-:S04]  /*0350*/  IMAD.MOV R9, RZ, RZ, -R5 ;  /* 0x000000ffff097224 */ /* 0x001fc800078e0a05 */
[----:B------:R-:W-:-:S04]  /*0360*/  IMAD R9, R9, R8, RZ ;  /* 0x0000000809097224 */ /* 0x000fc800078e02ff */
[----:B------:R-:W-:-:S06]  /*0370*/  IMAD.HI.U32 R4, R5, R9, R4 ;  /* 0x0000000905047227 */ /* 0x000fcc00078e0004 */
[----:B------:R-:W-:-:S05]  /*0380*/  IMAD.HI.U32 R4, R4, UR12, RZ ;  /* 0x0000000c04047c27 */ /* 0x000fca000f8e00ff */
[----:B------:R-:W-:-:S05]  /*0390*/  IADD3 R5, PT, PT, -R4, RZ, RZ ;  /* 0x000000ff04057210 */ /* 0x000fca0007ffe1ff */
[----:B------:R-:W-:Y:S01]  /*03a0*/  IMAD R4, R8, R5, UR12 ;  /* 0x0000000c08047e24 */ /* 0x000fe2000f8e0205 */
[----:B------:R-:W-:-:S04]  /*03b0*/  MOV R5, RZ ;  /* 0x000000ff00057202 */ /* 0x000fc80000000f00 */
[----:B------:R-:W-:-:S13]  /*03c0*/  ISETP.GE.U32.AND P0, PT, R4, R8, PT ;  /* 0x000000080400720c */ /* 0x000fda0003f06070 */
[----:B------:R-:W-:-:S05]  /*03d0*/  @P0 IMAD.IADD R4, R4, 0x1, -R8 ;  /* 0x0000000104040824 */ /* 0x000fca00078e0a08 */
[----:B------:R-:W-:-:S13]  /*03e0*/  ISETP.GE.U32.AND P0, PT, R4, R8, PT ;  /* 0x000000080400720c */ /* 0x000fda0003f06070 */
[----:B------:R-:W-:Y:S01]  /*03f0*/  @P0 IMAD.IADD R4, R4, 0x1, -R8 ;  /* 0x0000000104040824 */ /* 0x000fe200078e0a08 */
[----:B------:R-:W-:Y:S01]  /*0400*/  @!P1 LOP3.LUT R4, RZ, R8, RZ, 0x33, !PT ;  /* 0x00000008ff049212 */ /* 0x000fe200078e33ff */
[----:B------:R-:W-:Y:S06]  /*0410*/  BRA `(.L_x_3) ;  /* 0x0000000000107947 */ /* 0x000fec0003800000 */
.L_x_2:
[----:B------:R-:W-:Y:S01]  /*0420*/  IMAD.U32 R9, RZ, RZ, UR12 ;  /* 0x0000000cff097e24 */ /* 0x000fe2000f8e00ff */
[----:B------:R-:W-:Y:S01]  /*0430*/  MOV R10, 0x460 ;  /* 0x00000460000a7802 */ /* 0x000fe20000000f00 */
[----:B------:R-:W-:-:S07]  /*0440*/  IMAD.U32 R11, RZ, RZ, UR13 ;  /* 0x0000000dff0b7e24 */ /* 0x000fce000f8e00ff */
[----:B------:R-:W-:Y:S05]  /*0450*/  CALL.REL.NOINC `($__internal_0_$__cuda_sm20_rem_u64) ;  /* 0x0000001c00287944 */ /* 0x000fea0003c00000 */
.L_x_3:
[----:B------:R-:W-:-:S04]  /*0460*/  LEA R6, P0, R4, R2, 0x2 ;  /* 0x0000000204067211 */ /* 0x000fc800078010ff */
[----:B------:R-:W-:-:S06]  /*0470*/  LEA.HI.X R7, R4, R3, R5, 0x2, P0 ;  /* 0x0000000304077211 */ /* 0x000fcc00000f1405 */
[----:B------:R-:W2:Y:S01]  /*0480*/  LDG.E R7, desc[UR8][R6.64] ;  /* 0x0000000806077981 */ /* 0x000ea2000c1e1900 */
        /* <DEDUP_REMOVED lines=17> */
[----:B------:R-:W-:Y:S02]  /*05a0*/  IMAD R4, R8, R5, UR12 ;  /* 0x0000000c08047e24 */ /* 0x000fe4000f8e0205 */
[----:B------:R-:W-:-:S03]  /*05b0*/  HFMA2 R5, -RZ, RZ, 0, 0 ;  /* 0x00000000ff057431 */ /* 0x000fc600000001ff */
[----:B------:R-:W-:-:S13]  /*05c0*/  ISETP.GE.U32.AND P0, PT, R4, R8, PT ;  /* 0x000000080400720c */ /* 0x000fda0003f06070 */
[----:B------:R-:W-:-:S05]  /*05d0*/  @P0 IMAD.IADD R4, R4, 0x1, -R8 ;  /* 0x0000000104040824 */ /* 0x000fca00078e0a08 */
[----:B------:R-:W-:-:S13]  /*05e0*/  ISETP.GE.U32.AND P0, PT, R4, R8, PT ;  /* 0x000000080400720c */ /* 0x000fda0003f06070 */
[----:B------:R-:W-:Y:S01]  /*05f0*/  @P0 IMAD.IADD R4, R4, 0x1, -R8 ;  /* 0x0000000104040824 */ /* 0x000fe200078e0a08 */
[----:B------:R-:W-:Y:S01]  /*0600*/  @!P1 LOP3.LUT R4, RZ, R8, RZ, 0x33, !PT ;  /* 0x00000008ff049212 */ /* 0x000fe200078e33ff */
[----:B------:R-:W-:Y:S06]  /*0610*/  BRA `(.L_x_5) ;  /* 0x0000000000107947 */ /* 0x000fec0003800000 */
.L_x_4:
[----:B------:R-:W-:Y:S01]  /*0620*/  IMAD.U32 R9, RZ, RZ, UR12 ;  /* 0x0000000cff097e24 */ /* 0x000fe2000f8e00ff */
[----:B------:R-:W-:Y:S01]  /*0630*/  MOV R10, 0x660 ;  /* 0x00000660000a7802 */ /* 0x000fe20000000f00 */
[----:B------:R-:W-:-:S07]  /*0640*/  IMAD.U32 R11, RZ, RZ, UR13 ;  /* 0x0000000dff0b7e24 */ /* 0x000fce000f8e00ff */
[----:B------:R-:W-:Y:S05]  /*0650*/  CALL.REL.NOINC `($__internal_0_$__cuda_sm20_rem_u64) ;  /* 0x0000001800a87944 */ /* 0x000fea0003c00000 */
.L_x_5:
        /* <DEDUP_REMOVED lines=28> */
.L_x_6:
[----:B------:R-:W-:Y:S01]  /*0820*/  IMAD.U32 R9, RZ, RZ, UR12 ;  /* 0x0000000cff097e24 */ /* 0x000fe2000f8e00ff */
[----:B------:R-:W-:Y:S01]  /*0830*/  MOV R10, 0x860 ;  /* 0x00000860000a7802 */ /* 0x000fe20000000f00 */
[----:B------:R-:W-:-:S07]  /*0840*/  IMAD.U32 R11, RZ, RZ, UR13 ;  /* 0x0000000dff0b7e24 */ /* 0x000fce000f8e00ff */
[----:B------:R-:W-:Y:S05]  /*0850*/  CALL.REL.NOINC `($__internal_0_$__cuda_sm20_rem_u64) ;  /* 0x0000001800287944 */ /* 0x000fea0003c00000 */
.L_x_7:
        /* <DEDUP_REMOVED lines=28> */
.L_x_8:
[----:B------:R-:W-:Y:S01]  /*0a20*/  IMAD.U32 R9, RZ, RZ, UR12 ;  /* 0x0000000cff097e24 */ /* 0x000fe2000f8e00ff */
[----:B------:R-:W-:Y:S01]  /*0a30*/  MOV R10, 0xa60 ;  /* 0x00000a60000a7802 */ /* 0x000fe20000000f00 */
[----:B------:R-:W-:-:S07]  /*0a40*/  IMAD.U32 R11, RZ, RZ, UR13 ;  /* 0x0000000dff0b7e24 */ /* 0x000fce000f8e00ff */
[----:B------:R-:W-:Y:S05]  /*0a50*/  CALL.REL.NOINC `($__internal_0_$__cuda_sm20_rem_u64) ;  /* 0x0000001400a87944 */ /* 0x000fea0003c00000 */
.L_x_9:
        /* <DEDUP_REMOVED lines=28> */
.L_x_10:
[----:B------:R-:W-:Y:S01]  /*0c20*/  IMAD.U32 R9, RZ, RZ, UR12 ;  /* 0x0000000cff097e24 */ /* 0x000fe2000f8e00ff */
[----:B------:R-:W-:Y:S01]  /*0c30*/  MOV R10, 0xc60 ;  /* 0x00000c60000a7802 */ /* 0x000fe20000000f00 */
[----:B------:R-:W-:-:S07]  /*0c40*/  IMAD.U32 R11, RZ, RZ, UR13 ;  /* 0x0000000dff0b7e24 */ /* 0x000fce000f8e00ff */
[----:B------:R-:W-:Y:S05]  /*0c50*/  CALL.REL.NOINC `($__internal_0_$__cuda_sm20_rem_u64) ;  /* 0x0000001400287944 */ /* 0x000fea0003c00000 */
.L_x_11:
        /* <DEDUP_REMOVED lines=28> */
.L_x_12:
[----:B------:R-:W-:Y:S01]  /*0e20*/  IMAD.U32 R9, RZ, RZ, UR12 ;  /* 0x0000000cff097e24 */ /* 0x000fe2000f8e00ff */
[----:B------:R-:W-:Y:S01]  /*0e30*/  MOV R10, 0xe60 ;  /* 0x00000e60000a7802 */ /* 0x000fe20000000f00 */
[----:B------:R-:W-:-:S07]  /*0e40*/  IMAD.U32 R11, RZ, RZ, UR13 ;  /* 0x0000000dff0b7e24 */ /* 0x000fce000f8e00ff */
[----:B------:R-:W-:Y:S05]  /*0e50*/  CALL.REL.NOINC `($__internal_0_$__cuda_sm20_rem_u64) ;  /* 0x0000001000a87944 */ /* 0x000fea0003c00000 */
.L_x_13:
        /* <DEDUP_REMOVED lines=28> */
.L_x_14:
[----:B------:R-:W-:Y:S01]  /*1020*/  IMAD.U32 R9, RZ, RZ, UR12 ;  /* 0x0000000cff097e24 */ /* 0x000fe2000f8e00ff */
[----:B------:R-:W-:Y:S01]  /*1030*/  MOV R10, 0x1060 ;  /* 0x00001060000a7802 */ /* 0x000fe20000000f00 */
[----:B------:R-:W-:-:S07]  /*1040*/  IMAD.U32 R11, RZ, RZ, UR13 ;  /* 0x0000000dff0b7e24 */ /* 0x000fce000f8e00ff */
[----:B------:R-:W-:Y:S05]  /*1050*/  CALL.REL.NOINC `($__internal_0_$__cuda_sm20_rem_u64) ;  /* 0x0000001000287944 */ /* 0x000fea0003c00000 */
.L_x_15:
        /* <DEDUP_REMOVED lines=28> */
.L_x_16:
[----:B------:R-:W-:Y:S01]  /*1220*/  IMAD.U32 R9, RZ, RZ, UR12 ;  /* 0x0000000cff097e24 */ /* 0x000fe2000f8e00ff */
[----:B------:R-:W-:Y:S01]  /*1230*/  MOV R10, 0x1260 ;  /* 0x00001260000a7802 */ /* 0x000fe20000000f00 */
[----:B------:R-:W-:-:S07]  /*1240*/  IMAD.U32 R11, RZ, RZ, UR13 ;  /* 0x0000000dff0b7e24 */ /* 0x000fce000f8e00ff */
[----:B------:R-:W-:Y:S05]  /*1250*/  CALL.REL.NOINC `($__internal_0_$__cuda_sm20_rem_u64) ;  /* 0x0000000c00a87944 */ /* 0x000fea0003c00000 */
.L_x_17:
        /* <DEDUP_REMOVED lines=21> */
[----:B------:R-:W-:-:S03]  /*13b0*/  IMAD.MOV.U32 R5, RZ, RZ, RZ ;  /* 0x000000ffff057224 */ /* 0x000fc600078e00ff */
[----:B------:R-:W-:-:S13]  /*13c0*/  ISETP.GE.U32.AND P0, PT, R4, R8, PT ;  /* 0x000000080400720c */ /* 0x000fda0003f06070 */
[----:B------:R-:W-:-:S05]  /*13d0*/  @P0 IMAD.IADD R4, R4, 0x1, -R8 ;  /* 0x0000000104040824 */ /* 0x000fca00078e0a08 */
[----:B------:R-:W-:-:S13]  /*13e0*/  ISETP.GE.U32.AND P0, PT, R4, R8, PT ;  /* 0x000000080400720c */ /* 0x000fda0003f06070 */
[-C--:B------:R-:W-:Y:S02]  /*13f0*/  @P0 IADD3 R4, PT, PT, R4, -R8.reuse, RZ ;  /* 0x8000000804040210 */ /* 0x080fe40007ffe0ff */
[----:B------:R-:W-:Y:S01]  /*1400*/  @!P1 LOP3.LUT R4, RZ, R8, RZ, 0x33, !PT ;  /* 0x00000008ff049212 */ /* 0x000fe200078e33ff */
[----:B------:R-:W-:Y:S06]  /*1410*/  BRA `(.L_x_19) ;  /* 0x0000000000107947 */ /* 0x000fec0003800000 */
.L_x_18:
[----:B------:R-:W-:Y:S01]  /*1420*/  MOV R9, UR12 ;  /* 0x0000000c00097c02 */ /* 0x000fe20008000f00 */
[----:B------:R-:W-:Y:S01]  /*1430*/  IMAD.U32 R11, RZ, RZ, UR13 ;  /* 0x0000000dff0b7e24 */ /* 0x000fe2000f8e00ff */
[----:B------:R-:W-:-:S07]  /*1440*/  MOV R10, 0x1460 ;  /* 0x00001460000a7802 */ /* 0x000fce0000000f00 */
[----:B------:R-:W-:Y:S05]  /*1450*/  CALL.REL.NOINC `($__internal_0_$__cuda_sm20_rem_u64) ;  /* 0x0000000c00287944 */ /* 0x000fea0003c00000 */
.L_x_19:
        /* <DEDUP_REMOVED lines=10> */
[----:B------:R-:W-:Y:S02]  /*1500*/  MOV R4, RZ ;  /* 0x000000ff00047202 */ /* 0x000fe40000000f00 */
[----:B------:R-:W-:-:S05]  /*1510*/  ISETP.NE.U32.AND P1, PT, R8, RZ, PT ;  /* 0x000000ff0800720c */ /* 0x000fca0003f25070 */
[----:B0-----:R-:W0:Y:S02]  /*1520*/  MUFU.RCP R6, R6 ;  /* 0x0000000600067308 */ /* 0x001e240000001000 */
[----:B0-----:R-:W-:-:S06]  /*1530*/  IADD3 R7, PT, PT, R6, 0xffffffe, RZ ;  /* 0x0ffffffe06077810 */ /* 0x001fcc0007ffe0ff */
[----:B------:R-:W0:Y:S02]  /*1540*/  F2I.FTZ.U32.TRUNC.NTZ R5, R7 ;  /* 0x0000000700057305 */ /* 0x000e24000021f000 */
[----:B0-----:R-:W-:-:S04]  /*1550*/  IMAD.MOV R9, RZ, RZ, -R5 ;  /* 0x000000ffff097224 */ /* 0x001fc800078e0a05 */
        /* <DEDUP_REMOVED lines=10> */
[----:B------:R-:W-:Y:S01]  /*1600*/  @!P1 LOP3.LUT R4, RZ, R8, RZ, 0x33, !PT ;  /* 0x00000008ff049212 */ /* 0x000fe200078e33ff */
[----:B------:R-:W-:Y:S06]  /*1610*/  BRA `(.L_x_21) ;  /* 0x0000000000107947 */ /* 0x000fec0003800000 */
.L_x_20:
[----:B------:R-:W-:Y:S01]  /*1620*/  IMAD.U32 R9, RZ, RZ, UR12 ;  /* 0x0000000cff097e24 */ /* 0x000fe2000f8e00ff */
[----:B------:R-:W-:Y:S02]  /*1630*/  MOV R11, UR13 ;  /* 0x0000000d000b7c02 */ /* 0x000fe40008000f00 */
[----:B------:R-:W-:-:S07]  /*1640*/  MOV R10, 0x1660 ;  /* 0x00001660000a7802 */ /* 0x000fce0000000f00 */
[----:B------:R-:W-:Y:S05]  /*1650*/  CALL.REL.NOINC `($__internal_0_$__cuda_sm20_rem_u64) ;  /* 0x0000000800a87944 */ /* 0x000fea0003c00000 */
.L_x_21:
        /* <DEDUP_REMOVED lines=13> */
[----:B0-----:R-:W-:-:S06]  /*1730*/  VIADD R7, R6, 0xffffffe ;  /* 0x0ffffffe06077836 */ /* 0x001fcc0000000000 */
[----:B------:R-:W0:Y:S02]  /*1740*/  F2I.FTZ.U32.TRUNC.NTZ R5, R7 ;  /* 0x0000000700057305 */ /* 0x000e24000021f000 */
[----:B0-----:R-:W-:-:S05]  /*1750*/  IADD3 R9, PT, PT, RZ, -R5, RZ ;  /* 0x80000005ff097210 */ /* 0x001fca0007ffe0ff */
        /* <DEDUP_REMOVED lines=12> */
.L_x_22:
[----:B------:R-:W-:Y:S01]  /*1820*/  MOV R9, UR12 ;  /* 0x0000000c00097c02 */ /* 0x000fe20008000f00 */
[----:B------:R-:W-:Y:S01]  /*1830*/  IMAD.U32 R11, RZ, RZ, UR13 ;  /* 0x0000000dff0b7e24 */ /* 0x000fe2000f8e00ff */
[----:B------:R-:W-:-:S07]  /*1840*/  MOV R10, 0x1860 ;  /* 0x00001860000a7802 */ /* 0x000fce0000000f00 */
[----:B------:R-:W-:Y:S05]  /*1850*/  CALL.REL.NOINC `($__internal_0_$__cuda_sm20_rem_u64) ;  /* 0x0000000800287944 */ /* 0x000fea0003c00000 */
.L_x_23:
        /* <DEDUP_REMOVED lines=28> */
.L_x_24:
[----:B------:R-:W-:Y:S01]  /*1a20*/  IMAD.U32 R9, RZ, RZ, UR12 ;  /* 0x0000000cff097e24 */ /* 0x000fe2000f8e00ff */
[----:B------:R-:W-:Y:S02]  /*1a30*/  MOV R11, UR13 ;  /* 0x0000000d000b7c02 */ /* 0x000fe40008000f00 */
[----:B------:R-:W-:-:S07]  /*1a40*/  MOV R10, 0x1a60 ;  /* 0x00001a60000a7802 */ /* 0x000fce0000000f00 */
[----:B------:R-:W-:Y:S05]  /*1a50*/  CALL.REL.NOINC `($__internal_0_$__cuda_sm20_rem_u64) ;  /* 0x0000000400a87944 */ /* 0x000fea0003c00000 */
.L_x_25:
        /* <DEDUP_REMOVED lines=28> */
.L_x_26:
[----:B------:R-:W-:Y:S01]  /*1c20*/  MOV R9, UR12 ;  /* 0x0000000c00097c02 */ /* 0x000fe20008000f00 */
[----:B------:R-:W-:Y:S01]  /*1c30*/  IMAD.U32 R11, RZ, RZ, UR13 ;  /* 0x0000000dff0b7e24 */ /* 0x000fe2000f8e00ff */
[----:B------:R-:W-:-:S07]  /*1c40*/  MOV R10, 0x1c60 ;  /* 0x00001c60000a7802 */ /* 0x000fce0000000f00 */
[----:B------:R-:W-:Y:S05]  /*1c50*/  CALL.REL.NOINC `($__internal_0_$__cuda_sm20_rem_u64) ;  /* 0x0000000400287944 */ /* 0x000fea0003c00000 */
.L_x_27:
        /* <DEDUP_REMOVED lines=28> */
.L_x_28:
[----:B------:R-:W-:Y:S01]  /*1e20*/  IMAD.U32 R9, RZ, RZ, UR12 ;  /* 0x0000000cff097e24 */ /* 0x000fe2000f8e00ff */
[----:B------:R-:W-:Y:S02]  /*1e30*/  MOV R11, UR13 ;  /* 0x0000000d000b7c02 */ /* 0x000fe40008000f00 */
[----:B------:R-:W-:-:S07]  /*1e40*/  MOV R10, 0x1e60 ;  /* 0x00001e60000a7802 */ /* 0x000fce0000000f00 */
[----:B------:R-:W-:Y:S05]  /*1e50*/  CALL.REL.NOINC `($__internal_0_$__cuda_sm20_rem_u64) ;  /* 0x0000000000a87944 */ /* 0x000fea0003c00000 */
.L_x_29:
[----:B------:R-:W-:-:S04]  /*1e60*/  LEA R6, P0, R4, R2, 0x2 ;  /* 0x0000000204067211 */ /* 0x000fc800078010ff */
[----:B------:R-:W-:-:S06]  /*1e70*/  LEA.HI.X R7, R4, R3, R5, 0x2, P0 ;  /* 0x0000000304077211 */ /* 0x000fcc00000f1405 */
[----:B------:R-:W2:Y:S01]  /*1e80*/  LDG.E R7, desc[UR8][R6.64] ;  /* 0x0000000806077981 */ /* 0x000ea2000c1e1900 */
        /* <DEDUP_REMOVED lines=23> */
.L_x_30:
[----:B------:R-:W-:Y:S01]  /*2000*/  MOV R9, UR10 ;  /* 0x0000000a00097c02 */ /* 0x000fe20008000f00 */
[----:B------:R-:W-:Y:S01]  /*2010*/  IMAD.U32 R11, RZ, RZ, UR4 ;  /* 0x00000004ff0b7e24 */ /* 0x000fe2000f8e00ff */
[----:B------:R-:W-:-:S07]  /*2020*/  MOV R10, 0x2040 ;  /* 0x00002040000a7802 */ /* 0x000fce0000000f00 */
[----:B------:R-:W-:Y:S05]  /*2030*/  CALL.REL.NOINC `($__internal_0_$__cuda_sm20_rem_u64) ;  /* 0x0000000000307944 */ /* 0x000fea0003c00000 */
.L_x_31:
[----:B------:R-:W-:-:S04]  /*2040*/  LEA R6, P0, R4, R2, 0x2 ;  /* 0x0000000204067211 */ /* 0x000fc800078010ff */
[----:B------:R-:W-:-:S06]  /*2050*/  LEA.HI.X R7, R4, R3, R5, 0x2, P0 ;  /* 0x0000000304077211 */ /* 0x000fcc00000f1405 */
[----:B------:R-:W2:Y:S01]  /*2060*/  LDG.E R7, desc[UR8][R6.64] ;  /* 0x0000000806077981 */ /* 0x000ea2000c1e1900 */
[----:B------:R-:W-:-:S04]  /*2070*/  UIADD3 UR10, UP0, UPT, UR10, 0x10, URZ ;  /* 0x000000100a0a7890 */ /* 0x000fc8000ff1e0ff */
[----:B------:R-:W-:Y:S02]  /*2080*/  UIADD3.X UR4, UPT, UPT, URZ, UR4, URZ, UP0, !UPT ;  /* 0x00000004ff047290 */ /* 0x000fe400087fe4ff */
[----:B------:R-:W-:-:S04]  /*2090*/  UISETP.NE.U32.AND UP0, UPT, UR10, 0xf424f, UPT ;  /* 0x000f424f0a00788c */ /* 0x000fc8000bf05070 */
[----:B------:R-:W-:Y:S01]  /*20a0*/  UISETP.NE.AND.EX UP0, UPT, UR4, URZ, UPT, UP0 ;  /* 0x000000ff0400728c */ /* 0x000fe2000bf05300 */
[----:B--2---:R-:W-:-:S08]  /*20b0*/  FADD R0, R0, R7 ;  /* 0x0000000700007221 */ /* 0x004fd00000000000 */
[----:B------:R-:W-:Y:S05]  /*20c0*/  BRA.U UP0, `(.L_x_32) ;  /* 0xffffffdd00ec7547 */ /* 0x000fea000b83ffff */
[----:B------:R-:W0:Y:S02]  /*20d0*/  LDC.64 R2, c[0x0][0x390] ;  /* 0x0000e400ff027b82 */ /* 0x000e240000000a00 */
[----:B0-----:R-:W-:Y:S01]  /*20e0*/  STG.E desc[UR8][R2.64], R0 ;  /* 0x0000000002007986 */ /* 0x001fe2000c101908 */
[----:B------:R-:W-:Y:S05]  /*20f0*/  EXIT ;  /* 0x000000000000794d */ /* 0x000fea0003800000 */
        .weak           $__internal_0_$__cuda_sm20_rem_u64
        .type           $__internal_0_$__cuda_sm20_rem_u64,@function
        .size           $__internal_0_$__cuda_sm20_rem_u64,(.L_x_65 - $__internal_0_$__cuda_sm20_rem_u64)
$__internal_0_$__cuda_sm20_rem_u64:
[----:B------:R-:W0:Y:S08]  /*2100*/  I2F.U64.RP R12, UR6 ;  /* 0x00000006000c7d12 */ /* 0x000e300008309000 */
[----:B0-----:R-:W0:Y:S02]  /*2110*/  MUFU.RCP R12, R12 ;  /* 0x0000000c000c7308 */ /* 0x001e240000001000 */
[----:B0-----:R-:W-:-:S06]  /*2120*/  IADD3 R5, PT, PT, R12, 0x1ffffffe, RZ ;  /* 0x1ffffffe0c057810 */ /* 0x001fcc0007ffe0ff */
[----:B------:R-:W0:Y:S02]  /*2130*/  F2I.U64.TRUNC R4, R5 ;  /* 0x0000000500047311 */ /* 0x000e24000020d800 */
[----:B0-----:R-:W-:-:S04]  /*2140*/  IMAD.WIDE.U32 R6, R4, UR6, RZ ;  /* 0x0000000604067c25 */ /* 0x001fc8000f8e00ff */
[----:B------:R-:W-:Y:S01]  /*2150*/  IMAD R7, R4, UR7, R7 ;  /* 0x0000000704077c24 */ /* 0x000fe2000f8e0207 */
[----:B------:R-:W-:-:S03]  /*2160*/  IADD3 R13, P0, PT, RZ, -R6, RZ ;  /* 0x80000006ff0d7210 */ /* 0x000fc60007f1e0ff */
[----:B------:R-:W-:Y:S02]  /*2170*/  IMAD R7, R5, UR6, R7 ;  /* 0x0000000605077c24 */ /* 0x000fe4000f8e0207 */
[----:B------:R-:W-:-:S04]  /*2180*/  IMAD.HI.U32 R6, R4, R13, RZ ;  /* 0x0000000d04067227 */ /* 0x000fc800078e00ff */
[----:B------:R-:W-:Y:S01]  /*2190*/  IMAD.X R15, RZ, RZ, ~R7, P0 ;  /* 0x000000ffff0f7224 */ /* 0x000fe200000e0e07 */
[----:B------:R-:W-:-:S03]  /*21a0*/  MOV R7, R4 ;  /* 0x0000000400077202 */ /* 0x000fc60000000f00 */
[----:B------:R-:W-:-:S04]  /*21b0*/  IMAD.WIDE.U32 R6, P0, R4, R15, R6 ;  /* 0x0000000f04067225 */ /* 0x000fc80007800006 */
[C---:B------:R-:W-:Y:S02]  /*21c0*/  IMAD R4, R5.reuse, R15, RZ ;  /* 0x0000000f05047224 */ /* 0x040fe400078e02ff */
[----:B------:R-:W-:-:S04]  /*21d0*/  IMAD.HI.U32 R7, P1, R5, R13, R6 ;  /* 0x0000000d05077227 */ /* 0x000fc80007820006 */
[----:B------:R-:W-:Y:S01]  /*21e0*/  IMAD.HI.U32 R13, R5, R15, RZ ;  /* 0x0000000f050d7227 */ /* 0x000fe200078e00ff */
[----:B------:R-:W-:-:S03]  /*21f0*/  IADD3 R7, P2, PT, R4, R7, RZ ;  /* 0x0000000704077210 */ /* 0x000fc60007f5e0ff */
[----:B------:R-:W-:Y:S02]  /*2200*/  IMAD.X R13, R13, 0x1, R5, P0 ;  /* 0x000000010d0d7824 */ /* 0x000fe400000e0605 */
[----:B------:R-:W-:-:S03]  /*2210*/  IMAD.WIDE.U32 R4, R7, UR6, RZ ;  /* 0x0000000607047c25 */ /* 0x000fc6000f8e00ff */
[----:B------:R-:W-:Y:S01]  /*2220*/  IADD3.X R13, PT, PT, RZ, RZ, R13, P2, P1 ;  /* 0x000000ffff0d7210 */ /* 0x000fe200017e240d */
[----:B------:R-:W-:Y:S01]  /*2230*/  IMAD R6, R7, UR7, R5 ;  /* 0x0000000707067c24 */ /* 0x000fe2000f8e0205 */
[----:B------:R-:W-:-:S03]  /*2240*/  IADD3 R5, P0, PT, RZ, -R4, RZ ;  /* 0x80000004ff057210 */ /* 0x000fc60007f1e0ff */
[----:B------:R-:W-:Y:S02]  /*2250*/  IMAD R4, R13, UR6, R6 ;  /* 0x000000060d047c24 */ /* 0x000fe4000f8e0206 */
[----:B------:R-:W-:-:S03]  /*2260*/  IMAD.HI.U32 R6, R7, R5, RZ ;  /* 0x0000000507067227 */ /* 0x000fc600078e00ff */
[----:B------:R-:W-:-:S05]  /*2270*/  IADD3.X R4, PT, PT, RZ, ~R4, RZ, P0, !PT ;  /* 0x80000004ff047210 */ /* 0x000fca00007fe4ff */
[----:B------:R-:W-:-:S04]  /*2280*/  IMAD.WIDE.U32 R6, P0, R7, R4, R6 ;  /* 0x0000000407067225 */ /* 0x000fc80007800006 */
[C---:B------:R-:W-:Y:S02]  /*2290*/  IMAD R12, R13.reuse, R4, RZ ;  /* 0x000000040d0c7224 */ /* 0x040fe400078e02ff */
[----:B------:R-:W-:-:S04]  /*22a0*/  IMAD.HI.U32 R7, P1, R13, R5, R6 ;  /* 0x000000050d077227 */ /* 0x000fc80007820006 */
[----:B------:R-:W-:Y:S02]  /*22b0*/  HFMA2 R5, -RZ, RZ, 0, 0 ;  /* 0x00000000ff057431 */ /* 0x000fe400000001ff */
[----:B------:R-:W-:Y:S01]  /*22c0*/  IMAD.HI.U32 R6, R13, R4, RZ ;  /* 0x000000040d067227 */ /* 0x000fe200078e00ff */
[----:B------:R-:W-:-:S03]  /*22d0*/  IADD3 R12, P2, PT, R12, R7, RZ ;  /* 0x000000070c0c7210 */ /* 0x000fc60007f5e0ff */
[----:B------:R-:W-:Y:S02]  /*22e0*/  IMAD.X R6, R6, 0x1, R13, P0 ;  /* 0x0000000106067824 */ /* 0x000fe400000e060d */
[----:B------:R-:W-:-:S03]  /*22f0*/  IMAD.HI.U32 R4, R12, R9, RZ ;  /* 0x000000090c047227 */ /* 0x000fc600078e00ff */
[----:B------:R-:W-:Y:S01]  /*2300*/  IADD3.X R6, PT, PT, RZ, RZ, R6, P2, P1 ;  /* 0x000000ffff067210 */ /* 0x000fe200017e2406 */
[----:B------:R-:W-:-:S04]  /*2310*/  IMAD.WIDE.U32 R4, R12, R11, R4 ;  /* 0x0000000b0c047225 */ /* 0x000fc800078e0004 */
[C---:B------:R-:W-:Y:S02]  /*2320*/  IMAD R7, R6.reuse, R11, RZ ;  /* 0x0000000b06077224 */ /* 0x040fe400078e02ff */
[----:B------:R-:W-:-:S04]  /*2330*/  IMAD.HI.U32 R4, P0, R6, R9, R4 ;  /* 0x0000000906047227 */ /* 0x000fc80007800004 */
[----:B------:R-:W-:Y:S01]  /*2340*/  IMAD.HI.U32 R6, R6, R11, RZ ;  /* 0x0000000b06067227 */ /* 0x000fe200078e00ff */
[----:B------:R-:W-:-:S03]  /*2350*/  IADD3 R7, P1, PT, R7, R4, RZ ;  /* 0x0000000407077210 */ /* 0x000fc60007f3e0ff */
[----:B------:R-:W-:Y:S02]  /*2360*/  IMAD.X R6, RZ, RZ, R6, P0 ;  /* 0x000000ffff067224 */ /* 0x000fe400000e0606 */
[----:B------:R-:W-:-:S03]  /*2370*/  IMAD.WIDE.U32 R4, R7, UR6, RZ ;  /* 0x0000000607047c25 */ /* 0x000fc6000f8e00ff */
[----:B------:R-:W-:Y:S01]  /*2380*/  IADD3.X R6, PT, PT, RZ, R6, RZ, P1, !PT ;  /* 0x00000006ff067210 */ /* 0x000fe20000ffe4ff */
[----:B------:R-:W-:Y:S01]  /*2390*/  IMAD R7, R7, UR7, R5 ;  /* 0x0000000707077c24 */ /* 0x000fe2000f8e0205 */
[----:B------:R-:W-:-:S03]  /*23a0*/  IADD3 R4, P1, PT, -R4, R9, RZ ;  /* 0x0000000904047210 */ /* 0x000fc60007f3e1ff */
[----:B------:R-:W-:Y:S01]  /*23b0*/  IMAD R6, R6, UR6, R7 ;  /* 0x0000000606067c24 */ /* 0x000fe2000f8e0207 */
[----:B------:R-:W-:-:S03]  /*23c0*/  ISETP.GE.U32.AND P0, PT, R4, UR6, PT ;  /* 0x0000000604007c0c */ /* 0x000fc6000bf06070 */
[----:B------:R-:W-:Y:S01]  /*23d0*/  IMAD.X R11, R11, 0x1, ~R6, P1 ;  /* 0x000000010b0b7824 */ /* 0x000fe200008e0e06 */
[----:B------:R-:W-:-:S04]  /*23e0*/  IADD3 R7, P1, PT, R4, -UR6, RZ ;  /* 0x8000000604077c10 */ /* 0x000fc8000ff3e0ff */
[C---:B------:R-:W-:Y:S02]  /*23f0*/  ISETP.GE.U32.AND.EX P0, PT, R11.reuse, UR7, PT, P0 ;  /* 0x000000070b007c0c */ /* 0x040fe4000bf06100 */
[----:B------:R-:W-:Y:S02]  /*2400*/  IADD3.X R6, PT, PT, R11, ~UR7, RZ, P1, !PT ;  /* 0x800000070b067c10 */ /* 0x000fe40008ffe4ff */
[----:B------:R-:W-:Y:S02]  /*2410*/  SEL R7, R7, R4, P0 ;  /* 0x0000000407077207 */ /* 0x000fe40000000000 */
[----:B------:R-:W-:Y:S02]  /*2420*/  SEL R6, R6, R11, P0 ;  /* 0x0000000b06067207 */ /* 0x000fe40000000000 */
[C---:B------:R-:W-:Y:S02]  /*2430*/  ISETP.GE.U32.AND P0, PT, R7.reuse, UR6, PT ;  /* 0x0000000607007c0c */ /* 0x040fe4000bf06070 */
[----:B------:R-:W-:-:S02]  /*2440*/  IADD3 R4, P2, PT, R7, -UR6, RZ ;  /* 0x8000000607047c10 */ /* 0x000fc4000ff5e0ff */
[----:B------:R-:W-:Y:S02]  /*2450*/  ISETP.NE.U32.AND P1, PT, RZ, UR6, PT ;  /* 0x00000006ff007c0c */ /* 0x000fe4000bf25070 */
[C---:B------:R-:W-:Y:S02]  /*2460*/  ISETP.GE.U32.AND.EX P0, PT, R6.reuse, UR7, PT, P0 ;  /* 0x0000000706007c0c */ /* 0x040fe4000bf06100 */
[----:B------:R-:W-:Y:S02]  /*2470*/  IADD3.X R5, PT, PT, R6, ~UR7, RZ, P2, !PT ;  /* 0x8000000706057c10 */ /* 0x000fe400097fe4ff */
[----:B------:R-:W-:Y:S02]  /*2480*/  MOV R11, 0x0 ;  /* 0x00000000000b7802 */ /* 0x000fe40000000f00 */
[----:B------:R-:W-:Y:S02]  /*2490*/  ISETP.NE.AND.EX P1, PT, RZ, UR7, PT, P1 ;  /* 0x00000007ff007c0c */ /* 0x000fe4000bf25310 */
[----:B------:R-:W-:-:S02]  /*24a0*/  SEL R4, R4, R7, P0 ;  /* 0x0000000704047207 */ /* 0x000fc40000000000 */
[----:B------:R-:W-:Y:S02]  /*24b0*/  SEL R5, R5, R6, P0 ;  /* 0x0000000605057207 */ /* 0x000fe40000000000 */
[----:B------:R-:W-:Y:S02]  /*24c0*/  SEL R4, R4, 0xffffffff, P1 ;  /* 0xffffffff04047807 */ /* 0x000fe40000800000 */
[----:B------:R-:W-:Y:S01]  /*24d0*/  SEL R5, R5, 0xffffffff, P1 ;  /* 0xffffffff05057807 */ /* 0x000fe20000800000 */
[----:B------:R-:W-:Y:S06]  /*24e0*/  RET.REL.NODEC R10 `(slow_worker) ;  /* 0xffffffd80ac47950 */ /* 0x000fec0003c3ffff */
.L_x_33:
[----:B------:R-:W-:-:S00]  /*24f0*/  BRA `(.L_x_33) ;  /* 0xfffffffc00fc7947 */ /* 0x000fc0000383ffff */
[----:B------:R-:W-:-:S00]  /*2500*/  NOP ;  /* 0x0000000000007918 */ /* 0x000fc00000000000 */
[----:B------:R-:W-:-:S00]  /*2510*/  NOP ;  /* 0x0000000000007918 */ /* 0x000fc00000000000 */
[----:B------:R-:W-:-:S00]  /*2520*/  NOP ;  /* 0x0000000000007918 */ /* 0x000fc00000000000 */
[----:B------:R-:W-:-:S00]  /*2530*/  NOP ;  /* 0x0000000000007918 */ /* 0x000fc00000000000 */
[----:B------:R-:W-:-:S00]  /*2540*/  NOP ;  /* 0x0000000000007918 */ /* 0x000fc00000000000 */
[----:B------:R-:W-:-:S00]  /*2550*/  NOP ;  /* 0x0000000000007918 */ /* 0x000fc00000000000 */
[----:B------:R-:W-:-:S00]  /*2560*/  NOP ;  /* 0x0000000000007918 */ /* 0x000fc00000000000 */
[----:B------:R-:W-:-:S00]  /*2570*/  NOP ;  /* 0x0000000000007918 */ /* 0x000fc00000000000 */
.L_x_65:


//--------------------- .text.floating            --------------------------
	.section	.text.floating,"ax",@progbits
	.align	128
        .global         floating
        .type           floating,@function
        .size           floating,(.L_x_67 - floating)
        .other          floating,@"STO_CUDA_ENTRY STV_DEFAULT"
floating:
.text.floating:
[----:B------:R-:W0:Y:S01]  /*0000*/  LDC R1, c[0x0][0x37c] ;  /* 0x0000df00ff017b82 */ /* 0x000e220000000800 */
[----:B------:R-:W1:Y:S01]  /*0010*/  LDCU UR4, c[0x0][0x380] ;  /* 0x00007000ff0477ac */ /* 0x000e620008000800 */
[----:B------:R-:W-:Y:S01]  /*0020*/  UMOV UR5, 0x3ff3c0ca ;  /* 0x3ff3c0ca00057882 */ /* 0x000fe20000000000 */
[----:B-1----:R-:W1:Y:S01]  /*0030*/  F2F.F64.F32 R2, UR4 ;  /* 0x0000000400027d10 */ /* 0x002e620008201800 */
[----:B------:R-:W-:Y:S02]  /*0040*/  UMOV UR4, 0x2a5b1d5d ;  /* 0x2a5b1d5d00047882 */ /* 0x000fe40000000000 */
[----:B-1----:R-:W-:Y:S01]  /*0050*/  DADD R2, R2, -UR4 ;  /* 0x8000000402027e29 */ /* 0x002fe20008000000 */
[----:B------:R-:W-:Y:S01]  /*0060*/  UMOV UR4, 0x9abcaf48 ;  /* 0x9abcaf4800047882 */ /* 0x000fe20000000000 */
[----:B------:R-:W-:-:S06]  /*0070*/  UMOV UR5, 0x3e7ad7f2 ;  /* 0x3e7ad7f200057882 */ /* 0x000fcc0000000000 */
[----:B------:R-:W-:-:S14]  /*0080*/  DSETP.GTU.AND P0, PT, |R2|, UR4, PT ;  /* 0x0000000402007e2a */ /* 0x000fdc000bf0c200 */
[----:B0-----:R-:W-:Y:S05]  /*0090*/  @!P0 BRA `(.L_x_34) ;  /* 0x0000000000408947 */ /* 0x001fea0003800000 */
[----:B------:R-:W-:Y:S01]  /*00a0*/  MOV R0, 0xc0 ;  /* 0x000000c000007802 */ /* 0x000fe20000000f00 */
[----:B------:R-:W0:Y:S01]  /*00b0*/  LDCU.64 UR4, c[0x4][0xa8] ;  /* 0x01001500ff0477ac */ /* 0x000e220008000a00 */
[----:B------:R-:W-:Y:S01]  /*00c0*/  IMAD.MOV.U32 R8, RZ, RZ, 0x2e ;  /* 0x0000002eff087424 */ /* 0x000fe200078e00ff */
[----:B------:R-:W-:Y:S01]  /*00d0*/  MOV R12, 0x1 ;  /* 0x00000001000c7802 */ /* 0x000fe20000000f00 */
[----:B------:R1:W2:Y:S01]  /*00e0*/  LDC.64 R2, c[0x4][R0] ;  /* 0x0100000000027b82 */ /* 0x0002a20000000a00 */
[----:B------:R-:W3:Y:S01]  /*00f0*/  LDCU.64 UR6, c[0x4][0x38] ;  /* 0x01000700ff0677ac */ /* 0x000ee20008000a00 */
[----:B------:R-:W-:Y:S01]  /*0100*/  IMAD.MOV.U32 R13, RZ, RZ, RZ ;  /* 0x000000ffff0d7224 */ /* 0x000fe200078e00ff */
[----:B------:R-:W4:Y:S01]  /*0110*/  LDCU.64 UR8, c[0x4][0x28] ;  /* 0x01000500ff0877ac */ /* 0x000f220008000a00 */
[----:B0-----:R-:W-:Y:S02]  /*0120*/  IMAD.U32 R4, RZ, RZ, UR4 ;  /* 0x00000004ff047e24 */ /* 0x001fe4000f8e00ff */
[----:B------:R-:W-:Y:S01]  /*0130*/  IMAD.U32 R5, RZ, RZ, UR5 ;  /* 0x00000005ff057e24 */ /* 0x000fe2000f8e00ff */
[----:B---3--:R-:W-:Y:S01]  /*0140*/  MOV R6, UR6 ;  /* 0x0000000600067c02 */ /* 0x008fe20008000f00 */
[----:B------:R-:W-:-:S02]  /*0150*/  IMAD.U32 R7, RZ, RZ, UR7 ;  /* 0x00000007ff077e24 */ /* 0x000fc4000f8e00ff */
[----:B----4-:R-:W-:Y:S01]  /*0160*/  IMAD.U32 R10, RZ, RZ, UR8 ;  /* 0x00000008ff0a7e24 */ /* 0x010fe2000f8e00ff */
[----:B-1----:R-:W-:-:S07]  /*0170*/  MOV R11, UR9 ;  /* 0x00000009000b7c02 */ /* 0x002fce0008000f00 */
[----:B------:R-:W-:-:S07]  /*0180*/  LEPC R20, `(.L_x_34) ;  /* 0x000000001014794e */ /* 0x000fce0000000000 */
[----:B--2---:R-:W-:Y:S05]  /*0190*/  CALL.ABS.NOINC R2 ;  /* 0x0000000002007343 */ /* 0x004fea0003c00000 */
.L_x_34:
[----:B------:R-:W0:Y:S01]  /*01a0*/  LDCU.64 UR4, c[0x0][0x388] ;  /* 0x00007100ff0477ac */ /* 0x000e220008000a00 */
[----:B------:R-:W-:Y:S01]  /*01b0*/  MOV R2, 0xba75fa51 ;  /* 0xba75fa5100027802 */ /* 0x000fe20000000f00 */
[----:B------:R-:W-:-:S06]  /*01c0*/  IMAD.MOV.U32 R3, RZ, RZ, 0x40243f35 ;  /* 0x40243f35ff037424 */ /* 0x000fcc00078e00ff */
[----:B0-----:R-:W-:Y:S01]  /*01d0*/  DADD R2, R2, UR4 ;  /* 0x0000000402027e29 */ /* 0x001fe20008000000 */
[----:B------:R-:W-:Y:S01]  /*01e0*/  UMOV UR4, 0x97d889bc ;  /* 0x97d889bc00047882 */ /* 0x000fe20000000000 */
[----:B------:R-:W-:-:S06]  /*01f0*/  UMOV UR5, 0x3c9cd2b2 ;  /* 0x3c9cd2b200057882 */ /* 0x000fcc0000000000 */
[----:B------:R-:W-:-:S14]  /*0200*/  DSETP.GTU.AND P0, PT, |R2|, UR4, PT ;  /* 0x0000000402007e2a */ /* 0x000fdc000bf0c200 */
[----:B------:R-:W-:Y:S05]  /*0210*/  @!P0 EXIT ;  /* 0x000000000000894d */ /* 0x000fea0003800000 */
[----:B------:R-:W-:Y:S01]  /*0220*/  MOV R0, 0xc0 ;  /* 0x000000c000007802 */ /* 0x000fe20000000f00 */
[----:B------:R-:W0:Y:S01]  /*0230*/  LDCU.64 UR4, c[0x4][0xb0] ;  /* 0x01001600ff0477ac */ /* 0x000e220008000a00 */
[----:B------:R-:W-:Y:S01]  /*0240*/  MOV R8, 0x2f ;  /* 0x0000002f00087802 */ /* 0x000fe20000000f00 */
[----:B------:R-:W-:Y:S01]  /*0250*/  IMAD.MOV.U32 R12, RZ, RZ, 0x1 ;  /* 0x00000001ff0c7424 */ /* 0x000fe200078e00ff */
[----:B------:R1:W2:Y:S01]  /*0260*/  LDC.64 R2, c[0x4][R0] ;  /* 0x0100000000027b82 */ /* 0x0002a20000000a00 */
[----:B------:R-:W3:Y:S01]  /*0270*/  LDCU.64 UR6, c[0x4][0x38] ;  /* 0x01000700ff0677ac */ /* 0x000ee20008000a00 */
[----:B------:R-:W-:Y:S01]  /*0280*/  MOV R13, RZ ;  /* 0x000000ff000d7202 */ /* 0x000fe20000000f00 */
[----:B------:R-:W4:Y:S01]  /*0290*/  LDCU.64 UR8, c[0x4][0x28] ;  /* 0x01000500ff0877ac */ /* 0x000f220008000a00 */
[----:B0-----:R-:W-:Y:S01]  /*02a0*/  MOV R4, UR4 ;  /* 0x0000000400047c02 */ /* 0x001fe20008000f00 */
[----:B------:R-:W-:Y:S01]  /*02b0*/  IMAD.U32 R5, RZ, RZ, UR5 ;  /* 0x00000005ff057e24 */ /* 0x000fe2000f8e00ff */
[----:B---3--:R-:W-:Y:S01]  /*02c0*/  MOV R6, UR6 ;  /* 0x0000000600067c02 */ /* 0x008fe20008000f00 */
[----:B------:R-:W-:Y:S01]  /*02d0*/  IMAD.U32 R7, RZ, RZ, UR7 ;  /* 0x00000007ff077e24 */ /* 0x000fe2000f8e00ff */
[----:B----4-:R-:W-:Y:S01]  /*02e0*/  MOV R10, UR8 ;  /* 0x00000008000a7c02 */ /* 0x010fe20008000f00 */
[----:B-1----:R-:W-:-:S07]  /*02f0*/  IMAD.U32 R11, RZ, RZ, UR9 ;  /* 0x00000009ff0b7e24 */ /* 0x002fce000f8e00ff */
[----:B------:R-:W-:-:S07]  /*0300*/  LEPC R20, `(.L_x_35) ;  /* 0x000000001014794e */ /* 0x000fce0000000000 */
[----:B--2---:R-:W-:Y:S05]  /*0310*/  CALL.ABS.NOINC R2 ;  /* 0x0000000002007343 */ /* 0x004fea0003c00000 */
.L_x_35:
[----:B------:R-:W-:Y:S05]  /*0320*/  EXIT ;  /* 0x000000000000794d */ /* 0x000fea0003800000 */
.L_x_36:
        /* <DEDUP_REMOVED lines=13> */
.L_x_67:


//--------------------- .text.int_64bit           --------------------------
	.section	.text.int_64bit,"ax",@progbits
	.align	128
        .global         int_64bit
        .type           int_64bit,@function
        .size           int_64bit,(.L_x_68 - int_64bit)
        .other          int_64bit,@"STO_CUDA_ENTRY STV_DEFAULT"
int_64bit:
.text.int_64bit:
[----:B------:R-:W0:Y:S01]  /*0000*/  LDC R1, c[0x0][0x37c] ;  /* 0x0000df00ff017b82 */ /* 0x000e220000000800 */
[----:B------:R-:W1:Y:S02]  /*0010*/  LDCU.64 UR4, c[0x0][0x380] ;  /* 0x00007000ff0477ac */ /* 0x000e640008000a00 */
[----:B-1----:R-:W-:-:S04]  /*0020*/  UISETP.NE.U32.AND UP0, UPT, UR4, URZ, UPT ;  /* 0x000000ff0400728c */ /* 0x002fc8000bf05070 */
[----:B------:R-:W-:-:S09]  /*0030*/  UISETP.NE.AND.EX UP0, UPT, UR5, -0x80000000, UPT, UP0 ;  /* 0x800000000500788c */ /* 0x000fd2000bf05300 */
[----:B------:R-:W-:Y:S05]  /*0040*/  BRA.U !UP0, `(.L_x_37) ;  /* 0x0000000108407547 */ /* 0x000fea000b800000 */
[----:B------:R-:W-:Y:S01]  /*0050*/  MOV R0, 0xc0 ;  /* 0x000000c000007802 */ /* 0x000fe20000000f00 */
[----:B------:R-:W1:Y:S01]  /*0060*/  LDCU.64 UR4, c[0x4][0x90] ;  /* 0x01001200ff0477ac */ /* 0x000e620008000a00 */
[----:B------:R-:W-:Y:S02]  /*0070*/  HFMA2 R13, -RZ, RZ, 0, 0 ;  /* 0x00000000ff0d7431 */ /* 0x000fe400000001ff */
[----:B------:R-:W-:Y:S01]  /*0080*/  IMAD.MOV.U32 R8, RZ, RZ, 0x27 ;  /* 0x00000027ff087424 */ /* 0x000fe200078e00ff */
[----:B------:R2:W3:Y:S01]  /*0090*/  LDC.64 R2, c[0x4][R0] ;  /* 0x0100000000027b82 */ /* 0x0004e20000000a00 */
[----:B------:R-:W4:Y:S01]  /*00a0*/  LDCU.64 UR6, c[0x4][0x38] ;  /* 0x01000700ff0677ac */ /* 0x000f220008000a00 */
[----:B------:R-:W-:Y:S01]  /*00b0*/  IMAD.MOV.U32 R12, RZ, RZ, 0x1 ;  /* 0x00000001ff0c7424 */ /* 0x000fe200078e00ff */
[----:B------:R-:W5:Y:S01]  /*00c0*/  LDCU.64 UR8, c[0x4][0x20] ;  /* 0x01000400ff0877ac */ /* 0x000f620008000a00 */
[----:B-1----:R-:W-:Y:S02]  /*00d0*/  IMAD.U32 R4, RZ, RZ, UR4 ;  /* 0x00000004ff047e24 */ /* 0x002fe4000f8e00ff */
[----:B------:R-:W-:Y:S01]  /*00e0*/  IMAD.U32 R5, RZ, RZ, UR5 ;  /* 0x00000005ff057e24 */ /* 0x000fe2000f8e00ff */
[----:B----4-:R-:W-:Y:S01]  /*00f0*/  MOV R6, UR6 ;  /* 0x0000000600067c02 */ /* 0x010fe20008000f00 */
[----:B------:R-:W-:-:S02]  /*0100*/  IMAD.U32 R7, RZ, RZ, UR7 ;  /* 0x00000007ff077e24 */ /* 0x000fc4000f8e00ff */
[----:B-----5:R-:W-:Y:S01]  /*0110*/  IMAD.U32 R10, RZ, RZ, UR8 ;  /* 0x00000008ff0a7e24 */ /* 0x020fe2000f8e00ff */
[----:B--2---:R-:W-:-:S07]  /*0120*/  MOV R11, UR9 ;  /* 0x00000009000b7c02 */ /* 0x004fce0008000f00 */
[----:B------:R-:W-:-:S07]  /*0130*/  LEPC R20, `(.L_x_37) ;  /* 0x000000001014794e */ /* 0x000fce0000000000 */
[----:B0--3--:R-:W-:Y:S05]  /*0140*/  CALL.ABS.NOINC R2 ;  /* 0x0000000002007343 */ /* 0x009fea0003c00000 */
.L_x_37:
[----:B------:R-:W1:Y:S02]  /*0150*/  LDCU.64 UR4, c[0x0][0x388] ;  /* 0x00007100ff0477ac */ /* 0x000e640008000a00 */
[----:B-1----:R-:W-:-:S04]  /*0160*/  UISETP.NE.U32.AND UP0, UPT, UR4, -0x1, UPT ;  /* 0xffffffff0400788c */ /* 0x002fc8000bf05070 */
[----:B------:R-:W-:-:S09]  /*0170*/  UISETP.NE.AND.EX UP0, UPT, UR5, 0x7fffffff, UPT, UP0 ;  /* 0x7fffffff0500788c */ /* 0x000fd2000bf05300 */
        /* <DEDUP_REMOVED lines=17> */
.L_x_38:
[----:B------:R-:W1:Y:S02]  /*0290*/  LDCU.64 UR4, c[0x0][0x390] ;  /* 0x00007200ff0477ac */ /* 0x000e640008000a00 */
[----:B-1----:R-:W-:-:S04]  /*02a0*/  UISETP.NE.U32.AND UP0, UPT, UR4, URZ, UPT ;  /* 0x000000ff0400728c */ /* 0x002fc8000bf05070 */
[----:B------:R-:W-:-:S09]  /*02b0*/  UISETP.NE.AND.EX UP0, UPT, UR5, URZ, UPT, UP0 ;  /* 0x000000ff0500728c */ /* 0x000fd2000bf05300 */
[----:B------:R-:W-:Y:S05]  /*02c0*/  BRA.U !UP0, `(.L_x_39) ;  /* 0x0000000108407547 */ /* 0x000fea000b800000 */
[----:B------:R-:W-:Y:S01]  /*02d0*/  MOV R0, 0xc0 ;  /* 0x000000c000007802 */ /* 0x000fe20000000f00 */
[----:B------:R-:W1:Y:S01]  /*02e0*/  LDCU.64 UR4, c[0x4][0x50] ;  /* 0x01000a00ff0477ac */ /* 0x000e620008000a00 */
[----:B------:R-:W-:Y:S02]  /*02f0*/  HFMA2 R12, -RZ, RZ, 0, 5.9604644775390625e-08 ;  /* 0x00000001ff0c7431 */ /* 0x000fe400000001ff */
[----:B------:R-:W-:Y:S01]  /*0300*/  IMAD.MOV.U32 R8, RZ, RZ, 0x29 ;  /* 0x00000029ff087424 */ /* 0x000fe200078e00ff */
[----:B------:R2:W3:Y:S01]  /*0310*/  LDC.64 R2, c[0x4][R0] ;  /* 0x0100000000027b82 */ /* 0x0004e20000000a00 */
[----:B------:R-:W4:Y:S01]  /*0320*/  LDCU.64 UR6, c[0x4][0x38] ;  /* 0x01000700ff0677ac */ /* 0x000f220008000a00 */
[----:B------:R-:W-:Y:S01]  /*0330*/  IMAD.MOV.U32 R13, RZ, RZ, RZ ;  /* 0x000000ffff0d7224 */ /* 0x000fe200078e00ff */
        /* <DEDUP_REMOVED lines=9> */
.L_x_39:
[----:B------:R-:W1:Y:S02]  /*03d0*/  LDC.64 R2, c[0x0][0x398] ;  /* 0x0000e600ff027b82 */ /* 0x000e640000000a00 */
[----:B-1----:R-:W-:-:S04]  /*03e0*/  ISETP.NE.U32.AND P0, PT, R2, -0x1, PT ;  /* 0xffffffff0200780c */ /* 0x002fc80003f05070 */
[----:B------:R-:W-:-:S13]  /*03f0*/  ISETP.NE.AND.EX P0, PT, R3, -0x1, PT, P0 ;  /* 0xffffffff0300780c */ /* 0x000fda0003f05300 */
[----:B------:R-:W-:Y:S05]  /*0400*/  @!P0 EXIT ;  /* 0x000000000000894d */ /* 0x000fea0003800000 */
[----:B------:R-:W-:Y:S01]  /*0410*/  MOV R0, 0xc0 ;  /* 0x000000c000007802 */ /* 0x000fe20000000f00 */
[----:B------:R-:W1:Y:S01]  /*0420*/  LDCU.64 UR4, c[0x4][0xa0] ;  /* 0x01001400ff0477ac */ /* 0x000e620008000a00 */
[----:B------:R-:W-:Y:S02]  /*0430*/  HFMA2 R8, -RZ, RZ, 0, 2.50339508056640625e-06 ;  /* 0x0000002aff087431 */ /* 0x000fe400000001ff */
[----:B------:R-:W-:Y:S01]  /*0440*/  IMAD.MOV.U32 R12, RZ, RZ, 0x1 ;  /* 0x00000001ff0c7424 */ /* 0x000fe200078e00ff */
[----:B------:R2:W3:Y:S01]  /*0450*/  LDC.64 R2, c[0x4][R0] ;  /* 0x0100000000027b82 */ /* 0x0004e20000000a00 */
[----:B------:R-:W4:Y:S01]  /*0460*/  LDCU.64 UR6, c[0x4][0x38] ;  /* 0x01000700ff0677ac */ /* 0x000f220008000a00 */
[----:B------:R-:W-:Y:S01]  /*0470*/  MOV R13, RZ ;  /* 0x000000ff000d7202 */ /* 0x000fe20000000f00 */
[----:B------:R-:W5:Y:S01]  /*0480*/  LDCU.64 UR8, c[0x4][0x20] ;  /* 0x01000400ff0877ac */ /* 0x000f620008000a00 */
[----:B-1----:R-:W-:Y:S01]  /*0490*/  MOV R4, UR4 ;  /* 0x0000000400047c02 */ /* 0x002fe20008000f00 */
[----:B------:R-:W-:Y:S01]  /*04a0*/  IMAD.U32 R5, RZ, RZ, UR5 ;  /* 0x00000005ff057e24 */ /* 0x000fe2000f8e00ff */
[----:B----4-:R-:W-:Y:S01]  /*04b0*/  MOV R6, UR6 ;  /* 0x0000000600067c02 */ /* 0x010fe20008000f00 */
[----:B------:R-:W-:Y:S01]  /*04c0*/  IMAD.U32 R7, RZ, RZ, UR7 ;  /* 0x00000007ff077e24 */ /* 0x000fe2000f8e00ff */
[----:B-----5:R-:W-:Y:S01]  /*04d0*/  MOV R10, UR8 ;  /* 0x00000008000a7c02 */ /* 0x020fe20008000f00 */
[----:B--2---:R-:W-:-:S07]  /*04e0*/  IMAD.U32 R11, RZ, RZ, UR9 ;  /* 0x00000009ff0b7e24 */ /* 0x004fce000f8e00ff */
[----:B------:R-:W-:-:S07]  /*04f0*/  LEPC R20, `(.L_x_40) ;  /* 0x000000001014794e */ /* 0x000fce0000000000 */
[----:B0--3--:R-:W-:Y:S05]  /*0500*/  CALL.ABS.NOINC R2 ;  /* 0x0000000002007343 */ /* 0x009fea0003c00000 */
.L_x_40:
[----:B------:R-:W-:Y:S05]  /*0510*/  EXIT ;  /* 0x000000000000794d */ /* 0x000fea0003800000 */
.L_x_41:
        /* <DEDUP_REMOVED lines=14> */
.L_x_68:


//--------------------- .text.int_32bit           --------------------------
	.section	.text.int_32bit,"ax",@progbits
	.align	128
        .global         int_32bit
        .type           int_32bit,@function
        .size           int_32bit,(.L_x_69 - int_32bit)
        .other          int_32bit,@"STO_CUDA_ENTRY STV_DEFAULT"
int_32bit:
.text.int_32bit:
[----:B------:R-:W0:Y:S01]  /*0000*/  LDC R1, c[0x0][0x37c] ;  /* 0x0000df00ff017b82 */ /* 0x000e220000000800 */
[----:B------:R-:W1:Y:S02]  /*0010*/  LDCU UR4, c[0x0][0x380] ;  /* 0x00007000ff0477ac */ /* 0x000e640008000800 */
[----:B-1----:R-:W-:-:S09]  /*0020*/  UISETP.NE.AND UP0, UPT, UR4, -0x80000000, UPT ;  /* 0x800000000400788c */ /* 0x002fd2000bf05270 */
        /* <DEDUP_REMOVED lines=17> */
.L_x_42:
[----:B------:R-:W1:Y:S02]  /*0140*/  LDCU UR4, c[0x0][0x384] ;  /* 0x00007080ff0477ac */ /* 0x000e640008000800 */
[----:B-1----:R-:W-:-:S09]  /*0150*/  UISETP.NE.AND UP0, UPT, UR4, 0x7fffffff, UPT ;  /* 0x7fffffff0400788c */ /* 0x002fd2000bf05270 */
        /* <DEDUP_REMOVED lines=17> */
.L_x_43:
[----:B------:R-:W1:Y:S02]  /*0270*/  LDCU UR4, c[0x0][0x388] ;  /* 0x00007100ff0477ac */ /* 0x000e640008000800 */
[----:B-1----:R-:W-:-:S09]  /*0280*/  UISETP.NE.AND UP0, UPT, UR4, URZ, UPT ;  /* 0x000000ff0400728c */ /* 0x002fd2000bf05270 */
        /* <DEDUP_REMOVED lines=9> */
[----:B-1----:R-:W-:Y:S01]  /*0320*/  IMAD.U32 R4, RZ, RZ, UR4 ;  /* 0x00000004ff047e24 */ /* 0x002fe2000f8e00ff */
[----:B------:R-:W-:Y:S01]  /*0330*/  MOV R5, UR5 ;  /* 0x0000000500057c02 */ /* 0x000fe20008000f00 */
[----:B----4-:R-:W-:Y:S01]  /*0340*/  IMAD.U32 R6, RZ, RZ, UR6 ;  /* 0x00000006ff067e24 */ /* 0x010fe2000f8e00ff */
[----:B------:R-:W-:Y:S01]  /*0350*/  MOV R7, UR7 ;  /* 0x0000000700077c02 */ /* 0x000fe20008000f00 */
[----:B-----5:R-:W-:Y:S01]  /*0360*/  IMAD.U32 R10, RZ, RZ, UR8 ;  /* 0x00000008ff0a7e24 */ /* 0x020fe2000f8e00ff */
[----:B--2---:R-:W-:-:S07]  /*0370*/  MOV R11, UR9 ;  /* 0x00000009000b7c02 */ /* 0x004fce0008000f00 */
[----:B------:R-:W-:-:S07]  /*0380*/  LEPC R20, `(.L_x_44) ;  /* 0x000000001014794e */ /* 0x000fce0000000000 */
[----:B0--3--:R-:W-:Y:S05]  /*0390*/  CALL.ABS.NOINC R2 ;  /* 0x0000000002007343 */ /* 0x009fea0003c00000 */
.L_x_44:
[----:B------:R-:W1:Y:S02]  /*03a0*/  LDC R0, c[0x0][0x38c] ;  /* 0x0000e300ff007b82 */ /* 0x000e640000000800 */
[----:B-1----:R-:W-:-:S13]  /*03b0*/  ISETP.NE.AND P0, PT, R0, -0x1, PT ;  /* 0xffffffff0000780c */ /* 0x002fda0003f05270 */
[----:B------:R-:W-:Y:S05]  /*03c0*/  @!P0 EXIT ;  /* 0x000000000000894d */ /* 0x000fea0003800000 */
[----:B------:R-:W-:Y:S01]  /*03d0*/  MOV R0, 0xc0 ;  /* 0x000000c000007802 */ /* 0x000fe20000000f00 */
[----:B------:R-:W1:Y:S01]  /*03e0*/  LDCU.64 UR4, c[0x4][0x88] ;  /* 0x01001100ff0477ac */ /* 0x000e620008000a00 */
[----:B------:R-:W-:Y:S02]  /*03f0*/  HFMA2 R8, -RZ, RZ, 0, 2.086162567138671875e-06 ;  /* 0x00000023ff087431 */ /* 0x000fe400000001ff */
        /* <DEDUP_REMOVED lines=13> */
.L_x_45:
[----:B------:R-:W-:Y:S05]  /*04d0*/  EXIT ;  /* 0x000000000000794d */ /* 0x000fea0003800000 */
.L_x_46:
        /* <DEDUP_REMOVED lines=10> */
.L_x_69:


//--------------------- .text.int_16bit           --------------------------
	.section	.text.int_16bit,"ax",@progbits
	.align	128
        .global         int_16bit
        .type           int_16bit,@function
        .size           int_16bit,(.L_x_70 - int_16bit)
        .other          int_16bit,@"STO_CUDA_ENTRY STV_DEFAULT"
int_16bit:
.text.int_16bit:
[----:B------:R-:W0:Y:S01]  /*0000*/  LDC R1, c[0x0][0x37c] ;  /* 0x0000df00ff017b82 */ /* 0x000e220000000800 */
[----:B------:R-:W1:Y:S02]  /*0010*/  LDCU.U16 UR4, c[0x0][0x380] ;  /* 0x00007000ff0477ac */ /* 0x000e640008000400 */
[----:B-1----:R-:W-:-:S04]  /*0020*/  UPRMT UR4, UR4, 0x9910, URZ ;  /* 0x0000991004047896 */ /* 0x002fc800080000ff */
[----:B------:R-:W-:-:S09]  /*0030*/  UISETP.NE.AND UP0, UPT, UR4, -0x8000, UPT ;  /* 0xffff80000400788c */ /* 0x000fd2000bf05270 */
        /* <DEDUP_REMOVED lines=17> */
.L_x_47:
[----:B------:R-:W1:Y:S02]  /*0150*/  LDCU.U16 UR4, c[0x0][0x382] ;  /* 0x00007040ff0477ac */ /* 0x000e640008000400 */
[----:B-1----:R-:W-:-:S04]  /*0160*/  UPRMT UR4, UR4, 0x9910, URZ ;  /* 0x0000991004047896 */ /* 0x002fc800080000ff */
[----:B------:R-:W-:-:S09]  /*0170*/  UISETP.NE.AND UP0, UPT, UR4, 0x7fff, UPT ;  /* 0x00007fff0400788c */ /* 0x000fd2000bf05270 */
        /* <DEDUP_REMOVED lines=17> */
.L_x_48:
[----:B------:R-:W1:Y:S02]  /*0290*/  LDCU.U16 UR4, c[0x0][0x384] ;  /* 0x00007080ff0477ac */ /* 0x000e640008000400 */
[----:B-1----:R-:W-:-:S04]  /*02a0*/  UPRMT UR4, UR4, 0x9910, URZ ;  /* 0x0000991004047896 */ /* 0x002fc800080000ff */
[----:B------:R-:W-:-:S09]  /*02b0*/  UISETP.NE.AND UP0, UPT, UR4, URZ, UPT ;  /* 0x000000ff0400728c */ /* 0x000fd2000bf05270 */
        /* <DEDUP_REMOVED lines=17> */
.L_x_49:
[----:B------:R-:W1:Y:S02]  /*03d0*/  LDC.U16 R0, c[0x0][0x386] ;  /* 0x0000e180ff007b82 */ /* 0x000e640000000400 */
[----:B-1----:R-:W-:-:S04]  /*03e0*/  PRMT R0, R0, 0x9910, RZ ;  /* 0x0000991000007816 */ /* 0x002fc800000000ff */
[----:B------:R-:W-:-:S13]  /*03f0*/  ISETP.NE.AND P0, PT, R0, -0x1, PT ;  /* 0xffffffff0000780c */ /* 0x000fda0003f05270 */
[----:B------:R-:W-:Y:S05]  /*0400*/  @!P0 EXIT ;  /* 0x000000000000894d */ /* 0x000fea0003800000 */
[----:B------:R-:W-:Y:S01]  /*0410*/  MOV R0, 0xc0 ;  /* 0x000000c000007802 */ /* 0x000fe20000000f00 */
[----:B------:R-:W1:Y:S01]  /*0420*/  LDCU.64 UR4, c[0x4][0x70] ;  /* 0x01000e00ff0477ac */ /* 0x000e620008000a00 */
[----:B------:R-:W-:Y:S02]  /*0430*/  HFMA2 R8, -RZ, RZ, 0, 1.6689300537109375e-06 ;  /* 0x0000001cff087431 */ /* 0x000fe400000001ff */
        /* <DEDUP_REMOVED lines=13> */
.L_x_50:
[----:B------:R-:W-:Y:S05]  /*0510*/  EXIT ;  /* 0x000000000000794d */ /* 0x000fea0003800000 */
.L_x_51:
        /* <DEDUP_REMOVED lines=14> */
.L_x_70:


//--------------------- .text.int_8bit            --------------------------
	.section	.text.int_8bit,"ax",@progbits
	.align	128
        .global         int_8bit
        .type           int_8bit,@function
        .size           int_8bit,(.L_x_71 - int_8bit)
        .other          int_8bit,@"STO_CUDA_ENTRY STV_DEFAULT"
int_8bit:
.text.int_8bit:
[----:B------:R-:W0:Y:S01]  /*0000*/  LDC R1, c[0x0][0x37c] ;  /* 0x0000df00ff017b82 */ /* 0x000e220000000800 */
[----:B------:R-:W1:Y:S02]  /*0010*/  LDCU.U8 UR4, c[0x0][0x380] ;  /* 0x00007000ff0477ac */ /* 0x000e640008000000 */
        /* <DEDUP_REMOVED lines=19> */
.L_x_52:
[----:B------:R-:W1:Y:S01]  /*0150*/  LDCU.S8 UR4, c[0x0][0x381] ;  /* 0x00007020ff0477ac */ /* 0x000e620008000200 */
[----:B------:R-:W2:Y:S01]  /*0160*/  LDC.U8 R17, c[0x0][0x382] ;  /* 0x0000e080ff117b82 */ /* 0x000ea20000000000 */
[----:B-1----:R-:W-:-:S09]  /*0170*/  UISETP.NE.AND UP0, UPT, UR4, 0x7f, UPT ;  /* 0x0000007f0400788c */ /* 0x002fd2000bf05270 */
[----:B------:R-:W-:Y:S05]  /*0180*/  BRA.U !UP0, `(.L_x_53) ;  /* 0x0000000108407547 */ /* 0x000fea000b800000 */
[----:B------:R-:W-:Y:S01]  /*0190*/  MOV R0, 0xc0 ;  /* 0x000000c000007802 */ /* 0x000fe20000000f00 */
[----:B------:R-:W1:Y:S01]  /*01a0*/  LDCU.64 UR4, c[0x4][0x48] ;  /* 0x01000900ff0477ac */ /* 0x000e620008000a00 */
[----:B------:R-:W-:Y:S02]  /*01b0*/  HFMA2 R13, -RZ, RZ, 0, 0 ;  /* 0x00000000ff0d7431 */ /* 0x000fe400000001ff */
[----:B------:R-:W-:Y:S01]  /*01c0*/  IMAD.MOV.U32 R8, RZ, RZ, 0x13 ;  /* 0x00000013ff087424 */ /* 0x000fe200078e00ff */
[----:B------:R3:W4:Y:S01]  /*01d0*/  LDC.64 R2, c[0x4][R0] ;  /* 0x0100000000027b82 */ /* 0x0007220000000a00 */
[----:B------:R-:W5:Y:S01]  /*01e0*/  LDCU.64 UR6, c[0x4][0x38] ;  /* 0x01000700ff0677ac */ /* 0x000f620008000a00 */
[----:B------:R-:W-:Y:S01]  /*01f0*/  IMAD.MOV.U32 R12, RZ, RZ, 0x1 ;  /* 0x00000001ff0c7424 */ /* 0x000fe200078e00ff */
[----:B------:R-:W0:Y:S01]  /*0200*/  LDCU.64 UR8, c[0x4][0x8] ;  /* 0x01000100ff0877ac */ /* 0x000e220008000a00 */
[----:B-1----:R-:W-:Y:S02]  /*0210*/  IMAD.U32 R4, RZ, RZ, UR4 ;  /* 0x00000004ff047e24 */ /* 0x002fe4000f8e00ff */
[----:B------:R-:W-:Y:S01]  /*0220*/  IMAD.U32 R5, RZ, RZ, UR5 ;  /* 0x00000005ff057e24 */ /* 0x000fe2000f8e00ff */
[----:B-----5:R-:W-:Y:S01]  /*0230*/  MOV R6, UR6 ;  /* 0x0000000600067c02 */ /* 0x020fe20008000f00 */
[----:B------:R-:W-:-:S02]  /*0240*/  IMAD.U32 R7, RZ, RZ, UR7 ;  /* 0x00000007ff077e24 */ /* 0x000fc4000f8e00ff */
[----:B0-----:R-:W-:Y:S01]  /*0250*/  IMAD.U32 R10, RZ, RZ, UR8 ;  /* 0x00000008ff0a7e24 */ /* 0x001fe2000f8e00ff */
[----:B---3--:R-:W-:-:S07]  /*0260*/  MOV R11, UR9 ;  /* 0x00000009000b7c02 */ /* 0x008fce0008000f00 */
[----:B------:R-:W-:-:S07]  /*0270*/  LEPC R20, `(.L_x_53) ;  /* 0x000000001014794e */ /* 0x000fce0000000000 */
[----:B--2-4-:R-:W-:Y:S05]  /*0280*/  CALL.ABS.NOINC R2 ;  /* 0x0000000002007343 */ /* 0x014fea0003c00000 */
.L_x_53:
[----:B------:R-:W1:Y:S01]  /*0290*/  LDC.U8 R16, c[0x0][0x383] ;  /* 0x0000e0c0ff107b82 */ /* 0x000e620000000000 */
[----:B--2---:R-:W-:-:S13]  /*02a0*/  ISETP.NE.AND P0, PT, R17, RZ, PT ;  /* 0x000000ff1100720c */ /* 0x004fda0003f05270 */
[----:B------:R-:W-:Y:S05]  /*02b0*/  @!P0 BRA `(.L_x_54) ;  /* 0x0000000000408947 */ /* 0x000fea0003800000 */
[----:B------:R-:W-:Y:S01]  /*02c0*/  MOV R0, 0xc0 ;  /* 0x000000c000007802 */ /* 0x000fe20000000f00 */
[----:B------:R-:W2:Y:S01]  /*02d0*/  LDCU.64 UR4, c[0x4][0x50] ;  /* 0x01000a00ff0477ac */ /* 0x000ea20008000a00 */
[----:B------:R-:W-:Y:S02]  /*02e0*/  HFMA2 R12, -RZ, RZ, 0, 5.9604644775390625e-08 ;  /* 0x00000001ff0c7431 */ /* 0x000fe400000001ff */
[----:B------:R-:W-:Y:S01]  /*02f0*/  IMAD.MOV.U32 R8, RZ, RZ, 0x14 ;  /* 0x00000014ff087424 */ /* 0x000fe200078e00ff */
[----:B------:R3:W4:Y:S01]  /*0300*/  LDC.64 R2, c[0x4][R0] ;  /* 0x0100000000027b82 */ /* 0x0007220000000a00 */
[----:B------:R-:W5:Y:S01]  /*0310*/  LDCU.64 UR6, c[0x4][0x38] ;  /* 0x01000700ff0677ac */ /* 0x000f620008000a00 */
[----:B------:R-:W-:Y:S01]  /*0320*/  IMAD.MOV.U32 R13, RZ, RZ, RZ ;  /* 0x000000ffff0d7224 */ /* 0x000fe200078e00ff */
[----:B------:R-:W0:Y:S01]  /*0330*/  LDCU.64 UR8, c[0x4][0x8] ;  /* 0x01000100ff0877ac */ /* 0x000e220008000a00 */
[----:B--2---:R-:W-:Y:S02]  /*0340*/  IMAD.U32 R4, RZ, RZ, UR4 ;  /* 0x00000004ff047e24 */ /* 0x004fe4000f8e00ff */
[----:B------:R-:W-:Y:S01]  /*0350*/  IMAD.U32 R5, RZ, RZ, UR5 ;  /* 0x00000005ff057e24 */ /* 0x000fe2000f8e00ff */
[----:B-----5:R-:W-:Y:S01]  /*0360*/  MOV R6, UR6 ;  /* 0x0000000600067c02 */ /* 0x020fe20008000f00 */
[----:B------:R-:W-:-:S02]  /*0370*/  IMAD.U32 R7, RZ, RZ, UR7 ;  /* 0x00000007ff077e24 */ /* 0x000fc4000f8e00ff */
[----:B0-----:R-:W-:Y:S01]  /*0380*/  IMAD.U32 R10, RZ, RZ, UR8 ;  /* 0x00000008ff0a7e24 */ /* 0x001fe2000f8e00ff */
[----:B---3--:R-:W-:-:S07]  /*0390*/  MOV R11, UR9 ;  /* 0x00000009000b7c02 */ /* 0x008fce0008000f00 */
[----:B------:R-:W-:-:S07]  /*03a0*/  LEPC R20, `(.L_x_54) ;  /* 0x000000001014794e */ /* 0x000fce0000000000 */
[----:B-1--4-:R-:W-:Y:S05]  /*03b0*/  CALL.ABS.NOINC R2 ;  /* 0x0000000002007343 */ /* 0x012fea0003c00000 */
.L_x_54:
[----:B-1----:R-:W-:-:S04]  /*03c0*/  PRMT R0, R16, 0x9910, RZ ;  /* 0x0000991010007816 */ /* 0x002fc800000000ff */
[----:B------:R-:W-:-:S13]  /*03d0*/  ISETP.NE.AND P0, PT, R0, 0xff, PT ;  /* 0x000000ff0000780c */ /* 0x000fda0003f05270 */
[----:B------:R-:W-:Y:S05]  /*03e0*/  @!P0 EXIT ;  /* 0x000000000000894d */ /* 0x000fea0003800000 */
[----:B------:R-:W-:Y:S01]  /*03f0*/  MOV R0, 0xc0 ;  /* 0x000000c000007802 */ /* 0x000fe20000000f00 */
[----:B------:R-:W1:Y:S01]  /*0400*/  LDCU.64 UR4, c[0x4][0x58] ;  /* 0x01000b00ff0477ac */ /* 0x000e620008000a00 */
[----:B------:R-:W-:Y:S02]  /*0410*/  HFMA2 R8, -RZ, RZ, 0, 1.251697540283203125e-06 ;  /* 0x00000015ff087431 */ /* 0x000fe400000001ff */
        /* <DEDUP_REMOVED lines=13> */
.L_x_55:
[----:B------:R-:W-:Y:S05]  /*04f0*/  EXIT ;  /* 0x000000000000794d */ /* 0x000fea0003800000 */
.L_x_56:
        /* <DEDUP_REMOVED lines=16> */
.L_x_71:


//--------------------- .text.sin_kernel          --------------------------
	.section	.text.sin_kernel,"ax",@progbits
	.align	128
        .global         sin_kernel
        .type           sin_kernel,@function
        .size           sin_kernel,(.L_x_72 - sin_kernel)
        .other          sin_kernel,@"STO_CUDA_ENTRY STV_DEFAULT"
sin_kernel:
.text.sin_kernel:
[----:B------:R-:W-:Y:S01]  /*0000*/  LDC R1, c[0x0][0x37c] ;  /* 0x0000df00ff017b82 */ /* 0x000fe20000000800 */
[----:B------:R-:W0:Y:S07]  /*0010*/  S2R R3, SR_TID.X ;  /* 0x0000000000037919 */ /* 0x000e2e0000002100 */
[----:B------:R-:W0:Y:S01]  /*0020*/  S2UR UR4, SR_CTAID.X ;  /* 0x00000000000479c3 */ /* 0x000e220000002500 */
[----:B------:R-:W1:Y:S07]  /*0030*/  LDCU.64 UR6, c[0x0][0x390] ;  /* 0x00007200ff0677ac */ /* 0x000e6e0008000a00 */
[----:B------:R-:W0:Y:S02]  /*0040*/  LDC R2, c[0x0][0x360] ;  /* 0x0000d800ff027b82 */ /* 0x000e240000000800 */
[----:B0-----:R-:W-:-:S05]  /*0050*/  IMAD R2, R2, UR4, R3 ;  /* 0x0000000402027c24 */ /* 0x001fca000f8e0203 */
[----:B-1----:R-:W-:-:S04]  /*0060*/  ISETP.GE.U32.AND P0, PT, R2, UR6, PT ;  /* 0x0000000602007c0c */ /* 0x002fc8000bf06070 */
[----:B------:R-:W-:-:S13]  /*0070*/  ISETP.GE.U32.AND.EX P0, PT, RZ, UR7, PT, P0 ;  /* 0x00000007ff007c0c */ /* 0x000fda000bf06100 */
[----:B------:R-:W-:Y:S05]  /*0080*/  @P0 EXIT ;  /* 0x000000000000094d */ /* 0x000fea0003800000 */
[----:B------:R-:W0:Y:S01]  /*0090*/  LDCU.64 UR4, c[0x0][0x388] ;  /* 0x00007100ff0477ac */ /* 0x000e220008000a00 */
[----:B------:R-:W-:Y:S01]  /*00a0*/  IMAD.SHL.U32 R3, R2, 0x4, RZ ;  /* 0x0000000402037824 */ /* 0x000fe200078e00ff */
[----:B------:R-:W-:Y:S01]  /*00b0*/  SHF.R.U32.HI R2, RZ, 0x1e, R2 ;  /* 0x0000001eff027819 */ /* 0x000fe20000011602 */
[----:B------:R-:W1:Y:S03]  /*00c0*/  LDCU.64 UR6, c[0x0][0x358] ;  /* 0x00006b00ff0677ac */ /* 0x000e660008000a00 */
[----:B0-----:R-:W-:-:S04]  /*00d0*/  IADD3 R4, P0, PT, R3, UR4, RZ ;  /* 0x0000000403047c10 */ /* 0x001fc8000ff1e0ff */
[----:B------:R-:W-:-:S05]  /*00e0*/  IADD3.X R5, PT, PT, R2, UR5, RZ, P0, !PT ;  /* 0x0000000502057c10 */ /* 0x000fca00087fe4ff */
[----:B-1----:R-:W2:Y:S01]  /*00f0*/  LDG.E R0, desc[UR6][R4.64] ;  /* 0x0000000604007981 */ /* 0x002ea2000c1e1900 */
[----:B------:R-:W-:Y:S01]  /*0100*/  BSSY.RECONVERGENT B0, `(.L_x_57) ;  /* 0x0000069000007945 */ /* 0x000fe20003800200 */
[C---:B--2---:R-:W-:Y:S01]  /*0110*/  FMUL R6, R0.reuse, 0.63661974668502807617 ;  /* 0x3f22f98300067820 */ /* 0x044fe20000400000 */
[----:B------:R-:W-:-:S03]  /*0120*/  FSETP.GE.AND P0, PT, |R0|, 105615, PT ;  /* 0x47ce47800000780b */ /* 0x000fc60003f06200 */
[----:B------:R-:W0:Y:S02]  /*0130*/  F2I.NTZ R9, R6 ;  /* 0x0000000600097305 */ /* 0x000e240000203100 */
[----:B0-----:R-:W-:-:S05]  /*0140*/  I2FP.F32.S32 R7, R9 ;  /* 0x0000000900077245 */ /* 0x001fca0000201400 */
[----:B------:R-:W-:-:S04]  /*0150*/  FFMA R8, R7, -1.5707962512969970703, R0 ;  /* 0xbfc90fda07087823 */ /* 0x000fc80000000000 */
[----:B------:R-:W-:-:S04]  /*0160*/  FFMA R8, R7, -7.5497894158615963534e-08, R8 ;  /* 0xb3a2216807087823 */ /* 0x000fc80000000008 */
[----:B------:R-:W-:Y:S01]  /*0170*/  FFMA R7, R7, -5.3903029534742383927e-15, R8 ;  /* 0xa7c234c507077823 */ /* 0x000fe20000000008 */
[----:B------:R-:W-:Y:S06]  /*0180*/  @!P0 BRA `(.L_x_58) ;  /* 0x0000000400808947 */ /* 0x000fec0003800000 */
[----:B------:R-:W-:-:S13]  /*0190*/  FSETP.NEU.AND P0, PT, |R0|, +INF , PT ;  /* 0x7f8000000000780b */ /* 0x000fda0003f0d200 */
[----:B------:R-:W-:Y:S01]  /*01a0*/  @!P0 FMUL R7, RZ, R0 ;  /* 0x00000000ff078220 */ /* 0x000fe20000400000 */
[----:B------:R-:W-:Y:S01]  /*01b0*/  @!P0 IMAD.MOV.U32 R9, RZ, RZ, RZ ;  /* 0x000000ffff098224 */ /* 0x000fe200078e00ff */
[----:B------:R-:W-:Y:S06]  /*01c0*/  @!P0 BRA `(.L_x_58) ;  /* 0x0000000400708947 */ /* 0x000fec0003800000 */
[----:B------:R-:W-:Y:S01]  /*01d0*/  IMAD.SHL.U32 R5, R0, 0x100, RZ ;  /* 0x0000010000057824 */ /* 0x000fe200078e00ff */
[----:B------:R-:W0:Y:S01]  /*01e0*/  LDCU.64 UR8, c[0x4][0xb8] ;  /* 0x01001700ff0877ac */ /* 0x000e220008000a00 */
[----:B------:R-:W-:Y:S02]  /*01f0*/  IMAD.MOV.U32 R4, RZ, RZ, RZ ;  /* 0x000000ffff047224 */ /* 0x000fe400078e00ff */
[----:B------:R-:W-:Y:S01]  /*0200*/  IMAD.MOV.U32 R16, RZ, RZ, RZ ;  /* 0x000000ffff107224 */ /* 0x000fe200078e00ff */
[----:B------:R-:W-:Y:S01]  /*0210*/  LOP3.LUT R5, R5, 0x80000000, RZ, 0xfc, !PT ;  /* 0x8000000005057812 */ /* 0x000fe200078efcff */
[----:B------:R-:W-:Y:S01]  /*0220*/  UMOV UR5, URZ ;  /* 0x000000ff00057c82 */ /* 0x000fe20008000000 */
[----:B------:R-:W-:-:S05]  /*0230*/  UMOV UR4, URZ ;  /* 0x000000ff00047c82 */ /* 0x000fca0008000000 */
.L_x_59:
[----:B0-----:R-:W-:Y:S02]  /*0240*/  IMAD.U32 R8, RZ, RZ, UR8 ;  /* 0x00000008ff087e24 */ /* 0x001fe4000f8e00ff */
[----:B------:R-:W-:-:S05]  /*0250*/  IMAD.U32 R9, RZ, RZ, UR9 ;  /* 0x00000009ff097e24 */ /* 0x000fca000f8e00ff */
[----:B------:R-:W2:Y:S01]  /*0260*/  LDG.E.CONSTANT R6, desc[UR6][R8.64] ;  /* 0x0000000608067981 */ /* 0x000ea2000c1e9900 */
[----:B------:R-:W-:Y:S01]  /*0270*/  UIADD3 UR4, UPT, UPT, UR4, 0x1, URZ ;  /* 0x0000000104047890 */ /* 0x000fe2000fffe0ff */
[C---:B------:R-:W-:Y:S01]  /*0280*/  ISETP.EQ.AND P0, PT, R16.reuse, RZ, PT ;  /* 0x000000ff1000720c */ /* 0x040fe20003f02270 */
[----:B------:R-:W-:Y:S01]  /*0290*/  UIADD3 UR8, UP1, UPT, UR8, 0x4, URZ ;  /* 0x0000000408087890 */ /* 0x000fe2000ff3e0ff */
[C---:B------:R-:W-:Y:S01]  /*02a0*/  ISETP.EQ.AND P1, PT, R16.reuse, 0x4, PT ;  /* 0x000000041000780c */ /* 0x040fe20003f22270 */
[----:B------:R-:W-:Y:S01]  /*02b0*/  UISETP.NE.AND UP0, UPT, UR4, 0x6, UPT ;  /* 0x000000060400788c */ /* 0x000fe2000bf05270 */
[C---:B------:R-:W-:Y:S01]  /*02c0*/  ISETP.EQ.AND P2, PT, R16.reuse, 0x8, PT ;  /* 0x000000081000780c */ /* 0x040fe20003f42270 */
[----:B------:R-:W-:Y:S01]  /*02d0*/  UIADD3.X UR9, UPT, UPT, URZ, UR9, URZ, UP1, !UPT ;  /* 0x00000009ff097290 */ /* 0x000fe20008ffe4ff */
[C---:B------:R-:W-:Y:S02]  /*02e0*/  ISETP.EQ.AND P3, PT, R16.reuse, 0xc, PT ;  /* 0x0000000c1000780c */ /* 0x040fe40003f62270 */
[----:B------:R-:W-:-:S02]  /*02f0*/  ISETP.EQ.AND P4, PT, R16, 0x10, PT ;  /* 0x000000101000780c */ /* 0x000fc40003f82270 */
[C---:B------:R-:W-:Y:S01]  /*0300*/  ISETP.EQ.AND P5, PT, R16.reuse, 0x14, PT ;  /* 0x000000141000780c */ /* 0x040fe20003fa2270 */
[----:B------:R-:W-:Y:S02]  /*0310*/  VIADD R16, R16, 0x4 ;  /* 0x0000000410107836 */ /* 0x000fe40000000000 */
[----:B--2---:R-:W-:-:S03]  /*0320*/  IMAD.WIDE.U32 R6, R6, R5, RZ ;  /* 0x0000000506067225 */ /* 0x004fc600078e00ff */
[----:B------:R-:W-:-:S04]  /*0330*/  IADD3 R6, P6, PT, R6, R4, RZ ;  /* 0x0000000406067210 */ /* 0x000fc80007fde0ff */
[----:B------:R-:W-:Y:S01]  /*0340*/  IADD3.X R4, PT, PT, R7, UR5, RZ, P6, !PT ;  /* 0x0000000507047c10 */ /* 0x000fe2000b7fe4ff */
[--C-:B------:R-:W-:Y:S01]  /*0350*/  @P0 IMAD.MOV.U32 R10, RZ, RZ, R6.reuse ;  /* 0x000000ffff0a0224 */ /* 0x100fe200078e0006 */
[----:B------:R-:W-:Y:S01]  /*0360*/  @P4 MOV R14, R6 ;  /* 0x00000006000e4202 */ /* 0x000fe20000000f00 */
[--C-:B------:R-:W-:Y:S02]  /*0370*/  @P1 IMAD.MOV.U32 R11, RZ, RZ, R6.reuse ;  /* 0x000000ffff0b1224 */ /* 0x100fe400078e0006 */
[--C-:B------:R-:W-:Y:S02]  /*0380*/  @P2 IMAD.MOV.U32 R12, RZ, RZ, R6.reuse ;  /* 0x000000ffff0c2224 */ /* 0x100fe400078e0006 */
[--C-:B------:R-:W-:Y:S02]  /*0390*/  @P3 IMAD.MOV.U32 R13, RZ, RZ, R6.reuse ;  /* 0x000000ffff0d3224 */ /* 0x100fe400078e0006 */
[----:B------:R-:W-:Y:S01]  /*03a0*/  @P5 IMAD.MOV.U32 R15, RZ, RZ, R6 ;  /* 0x000000ffff0f5224 */ /* 0x000fe200078e0006 */
[----:B------:R-:W-:Y:S06]  /*03b0*/  BRA.U UP0, `(.L_x_59) ;  /* 0xfffffffd00a07547 */ /* 0x000fec000b83ffff */
[----:B------:R-:W-:Y:S01]  /*03c0*/  SHF.R.U32.HI R5, RZ, 0x17, R0 ;  /* 0x00000017ff057819 */ /* 0x000fe20000011600 */
[----:B------:R-:W-:Y:S03]  /*03d0*/  BSSY.RECONVERGENT B1, `(.L_x_60) ;  /* 0x0000029000017945 */ /* 0x000fe60003800200 */
[C---:B------:R-:W-:Y:S02]  /*03e0*/  LOP3.LUT R6, R5.reuse, 0xe0, RZ, 0xc0, !PT ;  /* 0x000000e005067812 */ /* 0x040fe400078ec0ff */
[----:B------:R-:W-:-:S03]  /*03f0*/  LOP3.LUT P6, RZ, R5, 0x1f, RZ, 0xc0, !PT ;  /* 0x0000001f05ff7812 */ /* 0x000fc600078cc0ff */
[----:B------:R-:W-:-:S05]  /*0400*/  VIADD R6, R6, 0xffffff80 ;  /* 0xffffff8006067836 */ /* 0x000fca0000000000 */
[----:B------:R-:W-:-:S05]  /*0410*/  SHF.R.U32.HI R6, RZ, 0x5, R6 ;  /* 0x00000005ff067819 */ /* 0x000fca0000011606 */
[----:B------:R-:W-:-:S05]  /*0420*/  IMAD.U32 R9, R6, -0x4, RZ ;  /* 0xfffffffc06097824 */ /* 0x000fca00078e00ff */
[C---:B------:R-:W-:Y:S02]  /*0430*/  ISETP.EQ.AND P3, PT, R9.reuse, -0x18, PT ;  /* 0xffffffe80900780c */ /* 0x040fe40003f62270 */
[C---:B------:R-:W-:Y:S02]  /*0440*/  ISETP.EQ.AND P4, PT, R9.reuse, -0x14, PT ;  /* 0xffffffec0900780c */ /* 0x040fe40003f82270 */
[C---:B------:R-:W-:Y:S02]  /*0450*/  ISETP.EQ.AND P2, PT, R9.reuse, -0x10, PT ;  /* 0xfffffff00900780c */ /* 0x040fe40003f42270 */
[C---:B------:R-:W-:Y:S02]  /*0460*/  ISETP.EQ.AND P1, PT, R9.reuse, -0xc, PT ;  /* 0xfffffff40900780c */ /* 0x040fe40003f22270 */
[C---:B------:R-:W-:Y:S02]  /*0470*/  ISETP.EQ.AND P0, PT, R9.reuse, -0x8, PT ;  /* 0xfffffff80900780c */ /* 0x040fe40003f02270 */
[----:B------:R-:W-:-:S03]  /*0480*/  ISETP.EQ.AND P5, PT, R9, RZ, PT ;  /* 0x000000ff0900720c */ /* 0x000fc60003fa2270 */
[--C-:B------:R-:W-:Y:S01]  /*0490*/  @P3 IMAD.MOV.U32 R6, RZ, RZ, R10.reuse ;  /* 0x000000ffff063224 */ /* 0x100fe200078e000a */
[C---:B------:R-:W-:Y:S01]  /*04a0*/  ISETP.EQ.AND P3, PT, R9.reuse, -0x4, PT ;  /* 0xfffffffc0900780c */ /* 0x040fe20003f62270 */
[----:B------:R-:W-:Y:S02]  /*04b0*/  @P4 IMAD.MOV.U32 R7, RZ, RZ, R10 ;  /* 0x000000ffff074224 */ /* 0x000fe400078e000a */
[--C-:B------:R-:W-:Y:S01]  /*04c0*/  @P4 IMAD.MOV.U32 R6, RZ, RZ, R11.reuse ;  /* 0x000000ffff064224 */ /* 0x100fe200078e000b */
[----:B------:R-:W-:Y:S01]  /*04d0*/  ISETP.EQ.AND P4, PT, R9, 0x4, PT ;  /* 0x000000040900780c */ /* 0x000fe20003f82270 */
[----:B------:R-:W-:Y:S01]  /*04e0*/  @P2 IMAD.MOV.U32 R7, RZ, RZ, R11 ;  /* 0x000000ffff072224 */ /* 0x000fe200078e000b */
[----:B------:R-:W-:Y:S01]  /*04f0*/  @P2 MOV R6, R12 ;  /* 0x0000000c00062202 */ /* 0x000fe20000000f00 */
[----:B------:R-:W-:Y:S02]  /*0500*/  @P1 IMAD.MOV.U32 R6, RZ, RZ, R13 ;  /* 0x000000ffff061224 */ /* 0x000fe400078e000d */
[----:B------:R-:W-:-:S02]  /*0510*/  @P0 IMAD.MOV.U32 R6, RZ, RZ, R14 ;  /* 0x000000ffff060224 */ /* 0x000fc400078e000e */
[----:B------:R-:W-:Y:S02]  /*0520*/  @P1 IMAD.MOV.U32 R7, RZ, RZ, R12 ;  /* 0x000000ffff071224 */ /* 0x000fe400078e000c */
[----:B------:R-:W-:Y:S02]  /*0530*/  @P3 IMAD.MOV.U32 R6, RZ, RZ, R15 ;  /* 0x000000ffff063224 */ /* 0x000fe400078e000f */
[----:B------:R-:W-:Y:S02]  /*0540*/  @P5 IMAD.MOV.U32 R6, RZ, RZ, R4 ;  /* 0x000000ffff065224 */ /* 0x000fe400078e0004 */
[----:B------:R-:W-:Y:S02]  /*0550*/  @P0 IMAD.MOV.U32 R7, RZ, RZ, R13 ;  /* 0x000000ffff070224 */ /* 0x000fe400078e000d */
[----:B------:R-:W-:Y:S02]  /*0560*/  @P3 IMAD.MOV.U32 R7, RZ, RZ, R14 ;  /* 0x000000ffff073224 */ /* 0x000fe400078e000e */
[----:B------:R-:W-:Y:S01]  /*0570*/  @P5 IMAD.MOV.U32 R7, RZ, RZ, R15 ;  /* 0x000000ffff075224 */ /* 0x000fe200078e000f */
[----:B------:R-:W-:Y:S01]  /*0580*/  @P4 MOV R7, R4 ;  /* 0x0000000400074202 */ /* 0x000fe20000000f00 */
[----:B------:R-:W-:Y:S01]  /*0590*/  IMAD.MOV.U32 R8, RZ, RZ, R6 ;  /* 0x000000ffff087224 */ /* 0x000fe200078e0006 */
[----:B------:R-:W-:Y:S06]  /*05a0*/  @!P6 BRA `(.L_x_61) ;  /* 0x00000000002ce947 */ /* 0x000fec0003800000 */
[----:B------:R-:W-:Y:S01]  /*05b0*/  @P2 IMAD.MOV.U32 R6, RZ, RZ, R10 ;  /* 0x000000ffff062224 */ /* 0x000fe200078e000a */
[----:B------:R-:W-:Y:S01]  /*05c0*/  LOP3.LUT R5, R5, 0x1f, RZ, 0xc0, !PT ;  /* 0x0000001f05057812 */ /* 0x000fe200078ec0ff */
[----:B------:R-:W-:Y:S02]  /*05d0*/  @P1 IMAD.MOV.U32 R6, RZ, RZ, R11 ;  /* 0x000000ffff061224 */ /* 0x000fe400078e000b */
[----:B------:R-:W-:Y:S01]  /*05e0*/  @P0 IMAD.MOV.U32 R6, RZ, RZ, R12 ;  /* 0x000000ffff060224 */ /* 0x000fe200078e000c */
[----:B------:R-:W-:Y:S01]  /*05f0*/  ISETP.EQ.AND P0, PT, R9, 0x8, PT ;  /* 0x000000080900780c */ /* 0x000fe20003f02270 */
[----:B------:R-:W-:Y:S01]  /*0600*/  @P3 IMAD.MOV.U32 R6, RZ, RZ, R13 ;  /* 0x000000ffff063224 */ /* 0x000fe200078e000d */
[----:B------:R-:W-:Y:S01]  /*0610*/  SHF.L.W.U32.HI R8, R7, R5, R8 ;  /* 0x0000000507087219 */ /* 0x000fe20000010e08 */
[----:B------:R-:W-:Y:S02]  /*0620*/  @P5 IMAD.MOV.U32 R6, RZ, RZ, R14 ;  /* 0x000000ffff065224 */ /* 0x000fe400078e000e */
[----:B------:R-:W-:-:S08]  /*0630*/  @P4 IMAD.MOV.U32 R6, RZ, RZ, R15 ;  /* 0x000000ffff064224 */ /* 0x000fd000078e000f */
[----:B------:R-:W-:-:S04]  /*0640*/  @P0 MOV R6, R4 ;  /* 0x0000000400060202 */ /* 0x000fc80000000f00 */
[----:B------:R-:W-:-:S07]  /*0650*/  SHF.L.W.U32.HI R7, R6, R5, R7 ;  /* 0x0000000506077219 */ /* 0x000fce0000010e07 */
.L_x_61:
[----:B------:R-:W-:Y:S05]  /*0660*/  BSYNC.RECONVERGENT B1 ;  /* 0x0000000000017941 */ /* 0x000fea0003800200 */
.L_x_60:
[C---:B------:R-:W-:Y:S01]  /*0670*/  SHF.L.W.U32.HI R9, R7.reuse, 0x2, R8 ;  /* 0x0000000207097819 */ /* 0x040fe20000010e08 */
[----:B------:R-:W-:Y:S01]  /*0680*/  IMAD.SHL.U32 R7, R7, 0x4, RZ ;  /* 0x0000000407077824 */ /* 0x000fe200078e00ff */
[----:B------:R-:W-:Y:S01]  /*0690*/  UMOV UR4, 0x54442d19 ;  /* 0x54442d1900047882 */ /* 0x000fe20000000000 */
[----:B------:R-:W-:Y:S01]  /*06a0*/  UMOV UR5, 0x3bf921fb ;  /* 0x3bf921fb00057882 */ /* 0x000fe20000000000 */
[----:B------:R-:W-:Y:S02]  /*06b0*/  SHF.R.S32.HI R4, RZ, 0x1f, R9 ;  /* 0x0000001fff047819 */ /* 0x000fe40000011409 */
[----:B------:R-:W-:Y:S02]  /*06c0*/  ISETP.GE.AND P0, PT, R0, RZ, PT ;  /* 0x000000ff0000720c */ /* 0x000fe40003f06270 */
[C---:B------:R-:W-:Y:S02]  /*06d0*/  LOP3.LUT R6, R4.reuse, R7, RZ, 0x3c, !PT ;  /* 0x0000000704067212 */ /* 0x040fe400078e3cff */
[----:B------:R-:W-:-:S02]  /*06e0*/  LOP3.LUT R7, R4, R9, RZ, 0x3c, !PT ;  /* 0x0000000904077212 */ /* 0x000fc400078e3cff */
[----:B------:R-:W-:Y:S02]  /*06f0*/  SHF.R.U32.HI R8, RZ, 0x1e, R8 ;  /* 0x0000001eff087819 */ /* 0x000fe40000011608 */
[----:B------:R-:W0:Y:S01]  /*0700*/  I2F.F64.S64 R4, R6 ;  /* 0x0000000600047312 */ /* 0x000e220000301c00 */
[C---:B------:R-:W-:Y:S02]  /*0710*/  LOP3.LUT R0, R9.reuse, R0, RZ, 0x3c, !PT ;  /* 0x0000000009007212 */ /* 0x040fe400078e3cff */
[----:B------:R-:W-:Y:S02]  /*0720*/  LEA.HI R9, R9, R8, RZ, 0x1 ;  /* 0x0000000809097211 */ /* 0x000fe400078f08ff */
[----:B------:R-:W-:-:S03]  /*0730*/  ISETP.GE.AND P1, PT, R0, RZ, PT ;  /* 0x000000ff0000720c */ /* 0x000fc60003f26270 */
[----:B------:R-:W-:-:S04]  /*0740*/  IMAD.MOV R0, RZ, RZ, -R9 ;  /* 0x000000ffff007224 */ /* 0x000fc800078e0a09 */
[----:B------:R-:W-:Y:S01]  /*0750*/  @!P0 IMAD.MOV.U32 R9, RZ, RZ, R0 ;  /* 0x000000ffff098224 */ /* 0x000fe200078e0000 */
[----:B0-----:R-:W-:-:S10]  /*0760*/  DMUL R4, R4, UR4 ;  /* 0x0000000404047c28 */ /* 0x001fd40008000000 */
[----:B------:R-:W0:Y:S02]  /*0770*/  F2F.F32.F64 R4, R4 ;  /* 0x0000000400047310 */ /* 0x000e240000301000 */
[----:B0-----:R-:W-:-:S07]  /*0780*/  FSEL R7, -R4, R4, !P1 ;  /* 0x0000000404077208 */ /* 0x001fce0004800100 */
.L_x_58:
[----:B------:R-:W-:Y:S05]  /*0790*/  BSYNC.RECONVERGENT B0 ;  /* 0x0000000000007941 */ /* 0x000fea0003800200 */
.L_x_57:
[----:B------:R-:W-:Y:S01]  /*07a0*/  LOP3.LUT R4, R9, 0x1, RZ, 0xc0, !PT ;  /* 0x0000000109047812 */ /* 0x000fe200078ec0ff */
[----:B------:R-:W-:Y:S02]  /*07b0*/  IMAD.MOV.U32 R0, RZ, RZ, 0x37cbac00 ;  /* 0x37cbac00ff007424 */ /* 0x000fe400078e00ff */
[----:B------:R-:W-:Y:S01]  /*07c0*/  FMUL R5, R7, R7 ;  /* 0x0000000707057220 */ /* 0x000fe20000400000 */
[----:B------:R-:W0:Y:S01]  /*07d0*/  LDCU.64 UR4, c[0x0][0x380] ;  /* 0x00007000ff0477ac */ /* 0x000e220008000a00 */
[----:B------:R-:W-:Y:S01]  /*07e0*/  ISETP.NE.U32.AND P0, PT, R4, 0x1, PT ;  /* 0x000000010400780c */ /* 0x000fe20003f05070 */
[----:B------:R-:W-:Y:S02]  /*07f0*/  IMAD.MOV.U32 R4, RZ, RZ, 0x3d2aaabb ;  /* 0x3d2aaabbff047424 */ /* 0x000fe400078e00ff */
[----:B------:R-:W-:Y:S01]  /*0800*/  FFMA R0, R5, R0, -0.0013887860113754868507 ;  /* 0xbab607ed05007423 */ /* 0x000fe20000000000 */
[----:B------:R-:W-:Y:S01]  /*0810*/  IMAD.MOV.U32 R6, RZ, RZ, 0x3effffff ;  /* 0x3effffffff067424 */ /* 0x000fe200078e00ff */
[----:B------:R-:W-:-:S02]  /*0820*/  LOP3.LUT P1, RZ, R9, 0x2, RZ, 0xc0, !PT ;  /* 0x0000000209ff7812 */ /* 0x000fc4000782c0ff */
[----:B------:R-:W-:Y:S02]  /*0830*/  FSEL R4, R4, 0.0083327032625675201416, !P0 ;  /* 0x3c0885e404047808 */ /* 0x000fe40004000000 */
[----:B------:R-:W-:Y:S02]  /*0840*/  FSEL R0, R0, -0.00019574658654164522886, !P0 ;  /* 0xb94d415300007808 */ /* 0x000fe40004000000 */
[----:B------:R-:W-:-:S03]  /*0850*/  FSEL R9, -R6, -0.16666662693023681641, !P0 ;  /* 0xbe2aaaa806097808 */ /* 0x000fc60004000100 */
[----:B------:R-:W-:Y:S01]  /*0860*/  FFMA R4, R5, R0, R4 ;  /* 0x0000000005047223 */ /* 0x000fe20000000004 */
[----:B------:R-:W-:-:S03]  /*0870*/  FSEL R0, R7, 1, P0 ;  /* 0x3f80000007007808 */ /* 0x000fc60000000000 */
[----:B------:R-:W-:Y:S01]  /*0880*/  FFMA R9, R5, R4, R9 ;  /* 0x0000000405097223 */ /* 0x000fe20000000009 */
[----:B0-----:R-:W-:Y:S01]  /*0890*/  IADD3 R4, P0, PT, R3, UR4, RZ ;  /* 0x0000000403047c10 */ /* 0x001fe2000ff1e0ff */
[----:B------:R-:W-:-:S04]  /*08a0*/  FFMA R5, R5, R0, RZ ;  /* 0x0000000005057223 */ /* 0x000fc800000000ff */
[----:B------:R-:W-:Y:S01]  /*08b0*/  FFMA R9, R5, R9, R0 ;  /* 0x0000000905097223 */ /* 0x000fe20000000000 */
[----:B------:R-:W-:-:S03]  /*08c0*/  IADD3.X R5, PT, PT, R2, UR5, RZ, P0, !PT ;  /* 0x0000000502057c10 */ /* 0x000fc600087fe4ff */
[----:B------:R-:W-:-:S05]  /*08d0*/  @P1 FADD R9, RZ, -R9 ;  /* 0x80000009ff091221 */ /* 0x000fca0000000000 */
[----:B------:R-:W-:Y:S01]  /*08e0*/  STG.E desc[UR6][R4.64], R9 ;  /* 0x0000000904007986 */ /* 0x000fe2000c101906 */
[----:B------:R-:W-:Y:S05]  /*08f0*/  EXIT ;  /* 0x000000000000794d */ /* 0x000fea0003800000 */
.L_x_62:
        /* <DEDUP_REMOVED lines=16> */
.L_x_72:


//--------------------- .text.halfs               --------------------------
	.section	.text.halfs,"ax",@progbits
	.align	128
        .global         halfs
        .type           halfs,@function
        .size           halfs,(.L_x_73 - halfs)
        .other          halfs,@"STO_CUDA_ENTRY STV_DEFAULT"
halfs:
.text.halfs:
[----:B------:R-:W0:Y:S08]  /*0000*/  LDC R1, c[0x0][0x37c] ;  /* 0x0000df00ff017b82 */ /* 0x000e300000000800 */
[----:B------:R-:W1:Y:S02]  /*0010*/  LDC.U16 R0, c[0x0][0x380] ;  /* 0x0000e000ff007b82 */ /* 0x000e640000000400 */
[----:B-1----:R-:W-:-:S05]  /*0020*/  HADD2 R0, R0.H0_H0, -1.234375, -1.234375 ;  /* 0xbcf0bcf000007430 */ /* 0x002fca0000000800 */
[----:B------:R-:W-:-:S13]  /*0030*/  HSETP2.GTU.AND P0, PT, |R0|.H0_H0, 0.00010001659393310546875, 0.00010001659393310546875, PT ;  /* 0x068e068e00007434 */ /* 0x000fda0003f0ca00 */
[----:B0-----:R-:W-:Y:S05]  /*0040*/  @!P0 EXIT ;  /* 0x000000000000894d */ /* 0x001fea0003800000 */
[----:B------:R-:W-:Y:S01]  /*0050*/  MOV R0, 0xc0 ;  /* 0x000000c000007802 */ /* 0x000fe20000000f00 */
[----:B------:R-:W0:Y:S01]  /*0060*/  LDCU.64 UR4, c[0x4][0x30] ;  /* 0x01000600ff0477ac */ /* 0x000e220008000a00 */
[----:B------:R-:W-:Y:S02]  /*0070*/  HFMA2 R12, -RZ, RZ, 0, 5.9604644775390625e-08 ;  /* 0x00000001ff0c7431 */ /* 0x000fe400000001ff */
[----:B------:R-:W-:Y:S01]  /*0080*/  IMAD.MOV.U32 R8, RZ, RZ, 0x7 ;  /* 0x00000007ff087424 */ /* 0x000fe200078e00ff */
[----:B------:R1:W2:Y:S01]  /*0090*/  LDC.64 R2, c[0x4][R0] ;  /* 0x0100000000027b82 */ /* 0x0002a20000000a00 */
[----:B------:R-:W3:Y:S01]  /*00a0*/  LDCU.64 UR6, c[0x4][0x38] ;  /* 0x01000700ff0677ac */ /* 0x000ee20008000a00 */
[----:B------:R-:W-:Y:S01]  /*00b0*/  IMAD.MOV.U32 R13, RZ, RZ, RZ ;  /* 0x000000ffff0d7224 */ /* 0x000fe200078e00ff */
[----:B------:R-:W4:Y:S01]  /*00c0*/  LDCU.64 UR8, c[0x4][URZ] ;  /* 0x01000000ff0877ac */ /* 0x000f220008000a00 */
[----:B0-----:R-:W-:Y:S01]  /*00d0*/  IMAD.U32 R4, RZ, RZ, UR4 ;  /* 0x00000004ff047e24 */ /* 0x001fe2000f8e00ff */
[----:B------:R-:W-:Y:S01]  /*00e0*/  MOV R5, UR5 ;  /* 0x0000000500057c02 */ /* 0x000fe20008000f00 */
[----:B---3--:R-:W-:Y:S01]  /*00f0*/  IMAD.U32 R6, RZ, RZ, UR6 ;  /* 0x00000006ff067e24 */ /* 0x008fe2000f8e00ff */
[----:B------:R-:W-:Y:S01]  /*0100*/  MOV R7, UR7 ;  /* 0x0000000700077c02 */ /* 0x000fe20008000f00 */
[----:B----4-:R-:W-:Y:S01]  /*0110*/  IMAD.U32 R10, RZ, RZ, UR8 ;  /* 0x00000008ff0a7e24 */ /* 0x010fe2000f8e00ff */
[----:B-1----:R-:W-:-:S07]  /*0120*/  MOV R11, UR9 ;  /* 0x00000009000b7c02 */ /* 0x002fce0008000f00 */
[----:B------:R-:W-:-:S07]  /*0130*/  LEPC R20, `(.L_x_63) ;  /* 0x000000001014794e */ /* 0x000fce0000000000 */
[----:B--2---:R-:W-:Y:S05]  /*0140*/  CALL.ABS.NOINC R2 ;  /* 0x0000000002007343 */ /* 0x004fea0003c00000 */
.L_x_63:
[----:B------:R-:W-:Y:S05]  /*0150*/  EXIT ;  /* 0x000000000000794d */ /* 0x000fea0003800000 */
.L_x_64:
        /* <DEDUP_REMOVED lines=10> */
.L_x_73:


//--------------------- .nv.global.init           --------------------------
	.section	.nv.global.init,"aw",@progbits
	.align	4
.nv.global.init:
	.type		__cudart_i2opi_f,@object
	.size		__cudart_i2opi_f,($str$4 - __cudart_i2opi_f)
__cudart_i2opi_f:
        /*0000*/ 	.byte	0x41, 0x90, 0x43, 0x3c, 0x99, 0x95, 0x62, 0xdb, 0xc0, 0xdd, 0x34, 0xf5, 0xd1, 0x57, 0x27, 0xfc
        /*0010*/ 	.byte	0x29, 0x15, 0x44, 0x4e, 0x6e, 0x83, 0xf9, 0xa2
	.type		$str$4,@object
	.size		$str$4,($str$5 - $str$4)
$str$4:
        /*0018*/ 	.byte	0x75, 0x5f, 0x6d, 0x69, 0x6e, 0x20, 0x3d, 0x3d, 0x20, 0x30, 0x00
	.type		$str$5,@object
	.size		$str$5,($str$3 - $str$5)
$str$5:
        /*0023*/ 	.byte	0x75, 0x5f, 0x6d, 0x61, 0x78, 0x20, 0x3d, 0x3d, 0x20, 0x32, 0x35, 0x35, 0x00
	.type		$str$3,@object
	.size		$str$3,($str$2 - $str$3)
$str$3:
        /*0030*/ 	.byte	0x73, 0x5f, 0x6d, 0x61, 0x78, 0x20, 0x3d, 0x3d, 0x20, 0x31, 0x32, 0x37, 0x00
	.type		$str$2,@object
	.size		$str$2,($str$8 - $str$2)
$str$2:
        /*003d*/ 	.byte	0x73, 0x5f, 0x6d, 0x69, 0x6e, 0x20, 0x3d, 0x3d, 0x20, 0x2d, 0x31, 0x32, 0x38, 0x00
	.type		$str$8,@object
	.size		$str$8,($str$7 - $str$8)
$str$8:
        /*004b*/ 	.byte	0x75, 0x5f, 0x6d, 0x61, 0x78, 0x20, 0x3d, 0x3d, 0x20, 0x36, 0x35, 0x35, 0x33, 0x35, 0x00
	.type		$str$7,@object
	.size		$str$7,($str$6 - $str$7)
$str$7:
        /*005a*/ 	.byte	0x73, 0x5f, 0x6d, 0x61, 0x78, 0x20, 0x3d, 0x3d, 0x20, 0x33, 0x32, 0x37, 0x36, 0x37, 0x00
	.type		$str$6,@object
	.size		$str$6,(__unnamed_1 - $str$6)
$str$6:
        /*0069*/ 	.byte	0x73, 0x5f, 0x6d, 0x69, 0x6e, 0x20, 0x3d, 0x3d, 0x20, 0x2d, 0x33, 0x32, 0x37, 0x36, 0x38, 0x00
	.type		__unnamed_1,@object
	.size		__unnamed_1,($str$10 - __unnamed_1)
__unnamed_1:
        /*0079*/ 	.byte	0x76, 0x6f, 0x69, 0x64, 0x20, 0x68, 0x61, 0x6c, 0x66, 0x73, 0x28, 0x5f, 0x5f, 0x68, 0x61, 0x6c
        /*0089*/ 	.byte	0x66, 0x29, 0x00
	.type		$str$10,@object
	.size		$str$10,($str$11 - $str$10)
$str$10:
        /*008c*/ 	.byte	0x73, 0x5f, 0x6d, 0x61, 0x78, 0x20, 0x3d, 0x3d, 0x20, 0x32, 0x31, 0x34, 0x37, 0x34, 0x38, 0x33
        /*009c*/ 	.byte	0x36, 0x34, 0x37, 0x00
	.type		$str$11,@object
	.size		$str$11,($str$9 - $str$11)
$str$11:
        /*00a0*/ 	.byte	0x75, 0x5f, 0x6d, 0x61, 0x78, 0x20, 0x3d, 0x3d, 0x20, 0x34, 0x32, 0x39, 0x34, 0x39, 0x36, 0x37
        /*00b0*/ 	.byte	0x32, 0x39, 0x35, 0x00
	.type		$str$9,@object
	.size		$str$9,($str$1 - $str$9)
$str$9:
        /*00b4*/ 	.byte	0x73, 0x5f, 0x6d, 0x69, 0x6e, 0x20, 0x3d, 0x3d, 0x20, 0x2d, 0x32, 0x31, 0x34, 0x37, 0x34, 0x38
        /*00c4*/ 	.byte	0x33, 0x36, 0x34, 0x38, 0x00
	.type		$str$1,@object
	.size		$str$1,($str$15 - $str$1)
$str$1:
        /*00c9*/ 	.byte	0x2f, 0x74, 0x6d, 0x70, 0x2f, 0x73, 0x61, 0x73, 0x73, 0x5f, 0x63, 0x75, 0x5f, 0x77, 0x38, 0x38
        /*00d9*/ 	.byte	0x69, 0x62, 0x68, 0x37, 0x6f, 0x2f, 0x6b, 0x2e, 0x63, 0x75, 0x00
	.type		$str$15,@object
	.size		$str$15,($str$13 - $str$15)
$str$15:
        /*00e4*/ 	.byte	0x66, 0x61, 0x62, 0x73, 0x28, 0x66, 0x20, 0x2d, 0x20, 0x31, 0x2e, 0x32, 0x33, 0x34, 0x35, 0x36
        /*00f4*/ 	.byte	0x37, 0x38, 0x29, 0x20, 0x3c, 0x3d, 0x20, 0x31, 0x65, 0x2d, 0x37, 0x00
	.type		$str$13,@object
	.size		$str$13,(__unnamed_6 - $str$13)
$str$13:
        /*0100*/ 	.byte	0x73, 0x5f, 0x6d, 0x61, 0x78, 0x20, 0x3d, 0x3d, 0x20, 0x39, 0x32, 0x32, 0x33, 0x33, 0x37, 0x32
        /*0110*/ 	.byte	0x30, 0x33, 0x36, 0x38, 0x35, 0x34, 0x37, 0x37, 0x35, 0x38, 0x30, 0x37, 0x00
	.type		__unnamed_6,@object
	.size		__unnamed_6,($str$12 - __unnamed_6)
__unnamed_6:
        /*011d*/ 	.byte	0x76, 0x6f, 0x69, 0x64, 0x20, 0x66, 0x6c, 0x6f, 0x61, 0x74, 0x69, 0x6e, 0x67, 0x28, 0x66, 0x6c
        /*012d*/ 	.byte	0x6f, 0x61, 0x74, 0x2c, 0x20, 0x64, 0x6f, 0x75, 0x62, 0x6c, 0x65, 0x29, 0x00
	.type		$str$12,@object
	.size		$str$12,($str$14 - $str$12)
$str$12:
        /*013a*/ 	.byte	0x73, 0x5f, 0x6d, 0x69, 0x6e, 0x20, 0x3d, 0x3d, 0x20, 0x2d, 0x39, 0x32, 0x32, 0x33, 0x33, 0x37
        /*014a*/ 	.byte	0x32, 0x30, 0x33, 0x36, 0x38, 0x35, 0x34, 0x37, 0x37, 0x35, 0x38, 0x30, 0x38, 0x00
	.type		$str$14,@object
	.size		$str$14,($str$16 - $str$14)
$str$14:
        /*0158*/ 	.byte	0x75, 0x5f, 0x6d, 0x61, 0x78, 0x20, 0x3d, 0x3d, 0x20, 0x31, 0x38, 0x34, 0x34, 0x36, 0x37, 0x34
        /*0168*/ 	.byte	0x34, 0x30, 0x37, 0x33, 0x37, 0x30, 0x39, 0x35, 0x35, 0x31, 0x36, 0x31, 0x35, 0x00
	.type		$str$16,@object
	.size		$str$16,($str - $str$16)
$str$16:
        /*0176*/ 	.byte	0x66, 0x61, 0x62, 0x73, 0x28, 0x64, 0x20, 0x2d, 0x20, 0x2d, 0x31, 0x30, 0x2e, 0x31, 0x32, 0x33
        /*0186*/ 	.byte	0x34, 0x35, 0x36, 0x37, 0x38, 0x39, 0x38, 0x37, 0x36, 0x35, 0x34, 0x33, 0x29, 0x20, 0x3c, 0x3d
        /*0196*/ 	.byte	0x20, 0x31, 0x65, 0x2d, 0x31, 0x36, 0x00
	.type		$str,@object
	.size		$str,(__unnamed_4 - $str)
$str:
        /*019d*/ 	.byte	0x5f, 0x5f, 0x68, 0x61, 0x62, 0x73, 0x28, 0x68, 0x20, 0x2d, 0x20, 0x5f, 0x5f, 0x66, 0x6c, 0x6f
        /*01ad*/ 	.byte	0x61, 0x74, 0x32, 0x68, 0x61, 0x6c, 0x66, 0x28, 0x31, 0x2e, 0x32, 0x33, 0x34, 0x29, 0x29, 0x20
        /*01bd*/ 	.byte	0x3c, 0x3d, 0x20, 0x5f, 0x5f, 0x66, 0x6c, 0x6f, 0x61, 0x74, 0x32, 0x68, 0x61, 0x6c, 0x66, 0x28
        /*01cd*/ 	.byte	0x31, 0x65, 0x2d, 0x34, 0x29, 0x00
	.type		__unnamed_4,@object
	.size		__unnamed_4,(__unnamed_2 - __unnamed_4)
__unnamed_4:
        /*01d3*/ 	.byte	0x76, 0x6f, 0x69, 0x64, 0x20, 0x69, 0x6e, 0x74, 0x5f, 0x33, 0x32, 0x62, 0x69, 0x74, 0x28, 0x73
        /*01e3*/ 	.byte	0x69, 0x67, 0x6e, 0x65, 0x64, 0x20, 0x69, 0x6e, 0x74, 0x2c, 0x20, 0x69, 0x6e, 0x74, 0x2c, 0x20
        /*01f3*/ 	.byte	0x75, 0x6e, 0x73, 0x69, 0x67, 0x6e, 0x65, 0x64, 0x20, 0x69, 0x6e, 0x74, 0x2c, 0x20, 0x75, 0x6e
        /*0203*/ 	.byte	0x73, 0x69, 0x67, 0x6e, 0x65, 0x64, 0x20, 0x69, 0x6e, 0x74, 0x29, 0x00
	.type		__unnamed_2,@object
	.size		__unnamed_2,(__unnamed_5 - __unnamed_2)
__unnamed_2:
        /*020f*/ 	.byte	0x76, 0x6f, 0x69, 0x64, 0x20, 0x69, 0x6e, 0x74, 0x5f, 0x38, 0x62, 0x69, 0x74, 0x28, 0x73, 0x69
        /*021f*/ 	.byte	0x67, 0x6e, 0x65, 0x64, 0x20, 0x63, 0x68, 0x61, 0x72, 0x2c, 0x20, 0x63, 0x68, 0x61, 0x72, 0x2c
        /*022f*/ 	.byte	0x20, 0x75, 0x6e, 0x73, 0x69, 0x67, 0x6e, 0x65, 0x64, 0x20, 0x63, 0x68, 0x61, 0x72, 0x2c, 0x20
        /*023f*/ 	.byte	0x75, 0x6e, 0x73, 0x69, 0x67, 0x6e, 0x65, 0x64, 0x20, 0x63, 0x68, 0x61, 0x72, 0x29, 0x00
	.type		__unnamed_5,@object
	.size		__unnamed_5,(__unnamed_3 - __unnamed_5)
__unnamed_5:
        /*024e*/ 	.byte	0x76, 0x6f, 0x69, 0x64, 0x20, 0x69, 0x6e, 0x74, 0x5f, 0x36, 0x34, 0x62, 0x69, 0x74, 0x28, 0x73
        /*025e*/ 	.byte	0x69, 0x67, 0x6e, 0x65, 0x64, 0x20, 0x6c, 0x6f, 0x6e, 0x67, 0x2c, 0x20, 0x6c, 0x6f, 0x6e, 0x67
        /*026e*/ 	.byte	0x2c, 0x20, 0x75, 0x6e, 0x73, 0x69, 0x67, 0x6e, 0x65, 0x64, 0x20, 0x6c, 0x6f, 0x6e, 0x67, 0x2c
        /*027e*/ 	.byte	0x20, 0x75, 0x6e, 0x73, 0x69, 0x67, 0x6e, 0x65, 0x64, 0x20, 0x6c, 0x6f, 0x6e, 0x67, 0x29, 0x00
	.type		__unnamed_3,@object
	.size		__unnamed_3,(.L_2 - __unnamed_3)
__unnamed_3:
        /*028e*/ 	.byte	0x76, 0x6f, 0x69, 0x64, 0x20, 0x69, 0x6e, 0x74, 0x5f, 0x31, 0x36, 0x62, 0x69, 0x74, 0x28, 0x73
        /*029e*/ 	.byte	0x69, 0x67, 0x6e, 0x65, 0x64, 0x20, 0x73, 0x68, 0x6f, 0x72, 0x74, 0x2c, 0x20, 0x73, 0x68, 0x6f
        /*02ae*/ 	.byte	0x72, 0x74, 0x2c, 0x20, 0x75, 0x6e, 0x73, 0x69, 0x67, 0x6e, 0x65, 0x64, 0x20, 0x73, 0x68, 0x6f
        /*02be*/ 	.byte	0x72, 0x74, 0x2c, 0x20, 0x75, 0x6e, 0x73, 0x69, 0x67, 0x6e, 0x65, 0x64, 0x20, 0x73, 0x68, 0x6f
        /*02ce*/ 	.byte	0x72, 0x74, 0x29, 0x00
.L_2:


//--------------------- .nv.shared.reserved.0     --------------------------
	.section	.nv.shared.reserved.0,"aw",@nobits
	.weak		__nv_reservedSMEM_offset_0_alias
	.size		__nv_reservedSMEM_offset_0_alias, 0, 64
	.other		__nv_reservedSMEM_offset_0_alias,@"STO_CUDA_RESERVED_SHARED STV_DEFAULT"
__nv_reservedSMEM_offset_0_alias:
	.zero		0
	.zero		64


//--------------------- .nv.constant0.slow_worker --------------------------
	.section	.nv.constant0.slow_worker,"a",@progbits
	.sectionflags	@""
	.align	4
.nv.constant0.slow_worker:
	.zero		920


//--------------------- .nv.constant0.floating    --------------------------
	.section	.nv.constant0.floating,"a",@progbits
	.sectionflags	@""
	.align	4
.nv.constant0.floating:
	.zero		912


//--------------------- .nv.constant0.int_64bit   --------------------------
	.section	.nv.constant0.int_64bit,"a",@progbits
	.sectionflags	@""
	.align	4
.nv.constant0.int_64bit:
	.zero		928


//--------------------- .nv.constant0.int_32bit   --------------------------
	.section	.nv.constant0.int_32bit,"a",@progbits
	.sectionflags	@""
	.align	4
.nv.constant0.int_32bit:
	.zero		912


//--------------------- .nv.constant0.int_16bit   --------------------------
	.section	.nv.constant0.int_16bit,"a",@progbits
	.sectionflags	@""
	.align	4
.nv.constant0.int_16bit:
	.zero		904


//--------------------- .nv.constant0.int_8bit    --------------------------
	.section	.nv.constant0.int_8bit,"a",@progbits
	.sectionflags	@""
	.align	4
.nv.constant0.int_8bit:
	.zero		900


//--------------------- .nv.constant0.sin_kernel  --------------------------
	.section	.nv.constant0.sin_kernel,"a",@progbits
	.sectionflags	@""
	.align	4
.nv.constant0.sin_kernel:
	.zero		920


//--------------------- .nv.constant0.halfs       --------------------------
	.section	.nv.constant0.halfs,"a",@progbits
	.sectionflags	@""
	.align	4
.nv.constant0.halfs:
	.zero		898


//--------------------- SYMBOLS --------------------------

	.type		.nv.reservedSmem.offset0,@object
	.size		.nv.reservedSmem.offset0,0x4
	.type		__assertfail,@function
